//
// Generated by NVIDIA NVVM Compiler
//
// Compiler Build ID: CL-36424714
// Cuda compilation tools, release 13.0, V13.0.88
// Based on NVVM 20.0.0
//

.version 9.0
.target sm_100
.address_size 64

	// .globl	_Z15kernel_functionPcS_PS_S0_i
.const .align 1 .b8 MAX_INF_STR[2] = {126};
.const .align 1 .b8 MIN_INF_STR[2] = {48};
// _ZZ15kernel_functionPcS_PS_S0_iE15block_histogram has been demoted
// _ZZ15kernel_functionPcS_PS_S0_iE12block_offset has been demoted
// _ZZ15kernel_functionPcS_PS_S0_iE13prefix_offset has been demoted
// _ZZ12kernel_mergePcS_PS_S0_iE9start_pos has been demoted
// _ZZ12kernel_mergePcS_PS_S0_iE7end_pos has been demoted

.visible .entry _Z15kernel_functionPcS_PS_S0_i(
	.param .u64 .ptr .align 1 _Z15kernel_functionPcS_PS_S0_i_param_0,
	.param .u64 .ptr .align 1 _Z15kernel_functionPcS_PS_S0_i_param_1,
	.param .u64 .ptr .align 1 _Z15kernel_functionPcS_PS_S0_i_param_2,
	.param .u64 .ptr .align 1 _Z15kernel_functionPcS_PS_S0_i_param_3,
	.param .u32 _Z15kernel_functionPcS_PS_S0_i_param_4
)
{
	.local .align 4 .b8 	__local_depot0[708];
	.reg .b64 	%SP;
	.reg .b64 	%SPL;
	.reg .pred 	%p<33>;
	.reg .b16 	%rs<8>;
	.reg .b32 	%r<559>;
	.reg .b64 	%rd<142>;
	// demoted variable
	.shared .align 4 .b8 _ZZ15kernel_functionPcS_PS_S0_iE15block_histogram[236];
	// demoted variable
	.shared .align 4 .b8 _ZZ15kernel_functionPcS_PS_S0_iE12block_offset[236];
	// demoted variable
	.shared .align 4 .b8 _ZZ15kernel_functionPcS_PS_S0_iE13prefix_offset[15104];
	mov.u64 	%SPL, __local_depot0;
	ld.param.u64 	%rd8, [_Z15kernel_functionPcS_PS_S0_i_param_0];
	ld.param.u64 	%rd9, [_Z15kernel_functionPcS_PS_S0_i_param_2];
	ld.param.u64 	%rd10, [_Z15kernel_functionPcS_PS_S0_i_param_3];
	ld.param.u32 	%r165, [_Z15kernel_functionPcS_PS_S0_i_param_4];
	cvta.to.global.u64 	%rd1, %rd9;
	cvta.to.global.u64 	%rd2, %rd10;
	add.u64 	%rd3, %SPL, 0;
	add.u64 	%rd4, %SPL, 236;
	add.u64 	%rd5, %SPL, 472;
	add.s32 	%r166, %r165, 2047;
	shr.s32 	%r167, %r166, 31;
	shr.u32 	%r168, %r167, 21;
	add.s32 	%r169, %r166, %r168;
	shr.s32 	%r170, %r169, 11;
	mov.u32 	%r171, %ctaid.x;
	mov.u32 	%r172, %ntid.x;
	mov.u32 	%r1, %tid.x;
	mad.lo.s32 	%r173, %r171, %r172, %r1;
	mul.lo.s32 	%r2, %r170, %r173;
	add.s32 	%r174, %r2, %r170;
	min.s32 	%r3, %r165, %r174;
	mul.lo.s32 	%r175, %r171, %r170;
	shl.b32 	%r4, %r175, 6;
	setp.le.s32 	%p1, %r3, %r2;
	@%p1 bra 	$L__BB0_12;
	sub.s32 	%r5, %r3, %r2;
	and.b32  	%r6, %r5, 7;
	sub.s32 	%r176, %r2, %r3;
	setp.gt.u32 	%p2, %r176, -8;
	mov.u32 	%r487, %r2;
	@%p2 bra 	$L__BB0_4;
	and.b32  	%r7, %r5, -8;
	mov.b32 	%r488, 0;
	mov.u32 	%r487, %r2;
$L__BB0_3:
	.pragma "nounroll";
	shl.b32 	%r178, %r487, 5;
	cvt.s64.s32 	%rd14, %r178;
	add.s64 	%rd15, %rd8, %rd14;
	mul.wide.s32 	%rd16, %r487, 8;
	add.s64 	%rd17, %rd1, %rd16;
	st.global.u64 	[%rd17], %rd15;
	add.s64 	%rd18, %rd15, 32;
	st.global.u64 	[%rd17+8], %rd18;
	add.s64 	%rd19, %rd15, 64;
	st.global.u64 	[%rd17+16], %rd19;
	add.s64 	%rd20, %rd15, 96;
	st.global.u64 	[%rd17+24], %rd20;
	add.s64 	%rd21, %rd15, 128;
	st.global.u64 	[%rd17+32], %rd21;
	add.s64 	%rd22, %rd15, 160;
	st.global.u64 	[%rd17+40], %rd22;
	add.s64 	%rd23, %rd15, 192;
	st.global.u64 	[%rd17+48], %rd23;
	add.s64 	%rd24, %rd15, 224;
	st.global.u64 	[%rd17+56], %rd24;
	add.s32 	%r487, %r487, 8;
	add.s32 	%r488, %r488, 8;
	setp.eq.s32 	%p3, %r488, %r7;
	@%p3 bra 	$L__BB0_4;
	bra.uni 	$L__BB0_3;
$L__BB0_4:
	setp.eq.s32 	%p4, %r6, 0;
	@%p4 bra 	$L__BB0_12;
	and.b32  	%r9, %r5, 3;
	setp.lt.u32 	%p5, %r6, 4;
	@%p5 bra 	$L__BB0_7;
	shl.b32 	%r179, %r487, 5;
	cvt.s64.s32 	%rd25, %r179;
	add.s64 	%rd26, %rd8, %rd25;
	mul.wide.s32 	%rd27, %r487, 8;
	add.s64 	%rd28, %rd1, %rd27;
	st.global.u64 	[%rd28], %rd26;
	add.s64 	%rd29, %rd26, 32;
	st.global.u64 	[%rd28+8], %rd29;
	add.s64 	%rd30, %rd26, 64;
	st.global.u64 	[%rd28+16], %rd30;
	add.s64 	%rd31, %rd26, 96;
	st.global.u64 	[%rd28+24], %rd31;
	add.s32 	%r487, %r487, 4;
$L__BB0_7:
	setp.eq.s32 	%p6, %r9, 0;
	@%p6 bra 	$L__BB0_12;
	setp.eq.s32 	%p7, %r9, 1;
	@%p7 bra 	$L__BB0_10;
	shl.b32 	%r180, %r487, 5;
	cvt.s64.s32 	%rd32, %r180;
	add.s64 	%rd33, %rd8, %rd32;
	mul.wide.s32 	%rd34, %r487, 8;
	add.s64 	%rd35, %rd1, %rd34;
	st.global.u64 	[%rd35], %rd33;
	add.s64 	%rd36, %rd33, 32;
	st.global.u64 	[%rd35+8], %rd36;
	add.s32 	%r487, %r487, 2;
$L__BB0_10:
	and.b32  	%r181, %r5, 1;
	setp.eq.b32 	%p8, %r181, 1;
	not.pred 	%p9, %p8;
	@%p9 bra 	$L__BB0_12;
	shl.b32 	%r182, %r487, 5;
	cvt.s64.s32 	%rd37, %r182;
	add.s64 	%rd38, %rd8, %rd37;
	mul.wide.s32 	%rd39, %r487, 8;
	add.s64 	%rd40, %rd1, %rd39;
	st.global.u64 	[%rd40], %rd38;
$L__BB0_12:
	mul.wide.s32 	%rd41, %r2, 8;
	add.s64 	%rd6, %rd1, %rd41;
	mov.b32 	%r489, 31;
	shl.b32 	%r184, %r1, 2;
	mov.u32 	%r185, _ZZ15kernel_functionPcS_PS_S0_iE15block_histogram;
	add.s32 	%r186, %r185, %r184;
	mov.u32 	%r188, _ZZ15kernel_functionPcS_PS_S0_iE13prefix_offset;
	mad.lo.s32 	%r189, %r1, 236, %r188;
	sub.s32 	%r191, %r3, %r2;
	and.b32  	%r19, %r191, 3;
$L__BB0_13:
	mov.u32 	%r18, %r489;
	setp.gt.u32 	%p10, %r1, 58;
	@%p10 bra 	$L__BB0_15;
	mov.b32 	%r187, 0;
	st.shared.u32 	[%r186], %r187;
$L__BB0_15:
	setp.le.s32 	%p11, %r3, %r2;
	mov.b32 	%r190, 0;
	st.shared.u32 	[%r189], %r190;
	st.shared.u32 	[%r189+4], %r190;
	st.shared.u32 	[%r189+8], %r190;
	st.shared.u32 	[%r189+12], %r190;
	st.shared.u32 	[%r189+16], %r190;
	st.shared.u32 	[%r189+20], %r190;
	st.shared.u32 	[%r189+24], %r190;
	st.shared.u32 	[%r189+28], %r190;
	st.shared.u32 	[%r189+32], %r190;
	st.shared.u32 	[%r189+36], %r190;
	st.shared.u32 	[%r189+40], %r190;
	st.shared.u32 	[%r189+44], %r190;
	st.shared.u32 	[%r189+48], %r190;
	st.shared.u32 	[%r189+52], %r190;
	st.shared.u32 	[%r189+56], %r190;
	st.shared.u32 	[%r189+60], %r190;
	st.shared.u32 	[%r189+64], %r190;
	st.shared.u32 	[%r189+68], %r190;
	st.shared.u32 	[%r189+72], %r190;
	st.shared.u32 	[%r189+76], %r190;
	st.shared.u32 	[%r189+80], %r190;
	st.shared.u32 	[%r189+84], %r190;
	st.shared.u32 	[%r189+88], %r190;
	st.shared.u32 	[%r189+92], %r190;
	st.shared.u32 	[%r189+96], %r190;
	st.shared.u32 	[%r189+100], %r190;
	st.shared.u32 	[%r189+104], %r190;
	st.shared.u32 	[%r189+108], %r190;
	st.shared.u32 	[%r189+112], %r190;
	st.shared.u32 	[%r189+116], %r190;
	st.shared.u32 	[%r189+120], %r190;
	st.shared.u32 	[%r189+124], %r190;
	st.shared.u32 	[%r189+128], %r190;
	st.shared.u32 	[%r189+132], %r190;
	st.shared.u32 	[%r189+136], %r190;
	st.shared.u32 	[%r189+140], %r190;
	st.shared.u32 	[%r189+144], %r190;
	st.shared.u32 	[%r189+148], %r190;
	st.shared.u32 	[%r189+152], %r190;
	st.shared.u32 	[%r189+156], %r190;
	st.shared.u32 	[%r189+160], %r190;
	st.shared.u32 	[%r189+164], %r190;
	st.shared.u32 	[%r189+168], %r190;
	st.shared.u32 	[%r189+172], %r190;
	st.shared.u32 	[%r189+176], %r190;
	st.shared.u32 	[%r189+180], %r190;
	st.shared.u32 	[%r189+184], %r190;
	st.shared.u32 	[%r189+188], %r190;
	st.shared.u32 	[%r189+192], %r190;
	st.shared.u32 	[%r189+196], %r190;
	st.shared.u32 	[%r189+200], %r190;
	st.shared.u32 	[%r189+204], %r190;
	st.shared.u32 	[%r189+208], %r190;
	st.shared.u32 	[%r189+212], %r190;
	st.shared.u32 	[%r189+216], %r190;
	st.shared.u32 	[%r189+220], %r190;
	st.shared.u32 	[%r189+224], %r190;
	st.shared.u32 	[%r189+228], %r190;
	st.shared.u32 	[%r189+232], %r190;
	bar.sync 	0;
	st.local.u32 	[%rd3], %r190;
	st.local.u32 	[%rd3+4], %r190;
	st.local.u32 	[%rd3+8], %r190;
	st.local.u32 	[%rd3+12], %r190;
	st.local.u32 	[%rd3+16], %r190;
	st.local.u32 	[%rd3+20], %r190;
	st.local.u32 	[%rd3+24], %r190;
	st.local.u32 	[%rd3+28], %r190;
	st.local.u32 	[%rd3+32], %r190;
	st.local.u32 	[%rd3+36], %r190;
	st.local.u32 	[%rd3+40], %r190;
	st.local.u32 	[%rd3+44], %r190;
	st.local.u32 	[%rd3+48], %r190;
	st.local.u32 	[%rd3+52], %r190;
	st.local.u32 	[%rd3+56], %r190;
	st.local.u32 	[%rd3+60], %r190;
	st.local.u32 	[%rd3+64], %r190;
	st.local.u32 	[%rd3+68], %r190;
	st.local.u32 	[%rd3+72], %r190;
	st.local.u32 	[%rd3+76], %r190;
	st.local.u32 	[%rd3+80], %r190;
	st.local.u32 	[%rd3+84], %r190;
	st.local.u32 	[%rd3+88], %r190;
	st.local.u32 	[%rd3+92], %r190;
	st.local.u32 	[%rd3+96], %r190;
	st.local.u32 	[%rd3+100], %r190;
	st.local.u32 	[%rd3+104], %r190;
	st.local.u32 	[%rd3+108], %r190;
	st.local.u32 	[%rd3+112], %r190;
	st.local.u32 	[%rd3+116], %r190;
	st.local.u32 	[%rd3+120], %r190;
	st.local.u32 	[%rd3+124], %r190;
	st.local.u32 	[%rd3+128], %r190;
	st.local.u32 	[%rd3+132], %r190;
	st.local.u32 	[%rd3+136], %r190;
	st.local.u32 	[%rd3+140], %r190;
	st.local.u32 	[%rd3+144], %r190;
	st.local.u32 	[%rd3+148], %r190;
	st.local.u32 	[%rd3+152], %r190;
	st.local.u32 	[%rd3+156], %r190;
	st.local.u32 	[%rd3+160], %r190;
	st.local.u32 	[%rd3+164], %r190;
	st.local.u32 	[%rd3+168], %r190;
	st.local.u32 	[%rd3+172], %r190;
	st.local.u32 	[%rd3+176], %r190;
	st.local.u32 	[%rd3+180], %r190;
	st.local.u32 	[%rd3+184], %r190;
	st.local.u32 	[%rd3+188], %r190;
	st.local.u32 	[%rd3+192], %r190;
	st.local.u32 	[%rd3+196], %r190;
	st.local.u32 	[%rd3+200], %r190;
	st.local.u32 	[%rd3+204], %r190;
	st.local.u32 	[%rd3+208], %r190;
	st.local.u32 	[%rd3+212], %r190;
	st.local.u32 	[%rd3+216], %r190;
	st.local.u32 	[%rd3+220], %r190;
	st.local.u32 	[%rd3+224], %r190;
	st.local.u32 	[%rd3+228], %r190;
	st.local.u32 	[%rd3+232], %r190;
	@%p11 bra 	$L__BB0_23;
	setp.eq.s32 	%p12, %r19, 0;
	mov.u32 	%r490, %r2;
	@%p12 bra 	$L__BB0_20;
	add.s32 	%r490, %r2, 1;
	cvt.u64.u32 	%rd42, %r18;
	setp.eq.s32 	%p13, %r19, 1;
	ld.global.u64 	%rd43, [%rd6];
	add.s64 	%rd44, %rd43, %rd42;
	ld.s8 	%r192, [%rd44];
	mul.wide.s32 	%rd45, %r192, 4;
	add.s64 	%rd46, %rd3, %rd45;
	ld.local.u32 	%r193, [%rd46+-256];
	add.s32 	%r194, %r193, 1;
	st.local.u32 	[%rd46+-256], %r194;
	@%p13 bra 	$L__BB0_20;
	add.s32 	%r490, %r2, 2;
	setp.eq.s32 	%p14, %r19, 2;
	ld.global.u64 	%rd48, [%rd6+8];
	add.s64 	%rd49, %rd48, %rd42;
	ld.s8 	%r195, [%rd49];
	mul.wide.s32 	%rd50, %r195, 4;
	add.s64 	%rd51, %rd3, %rd50;
	ld.local.u32 	%r196, [%rd51+-256];
	add.s32 	%r197, %r196, 1;
	st.local.u32 	[%rd51+-256], %r197;
	@%p14 bra 	$L__BB0_20;
	add.s32 	%r490, %r2, 3;
	ld.global.u64 	%rd53, [%rd6+16];
	add.s64 	%rd54, %rd53, %rd42;
	ld.s8 	%r198, [%rd54];
	mul.wide.s32 	%rd55, %r198, 4;
	add.s64 	%rd56, %rd3, %rd55;
	ld.local.u32 	%r199, [%rd56+-256];
	add.s32 	%r200, %r199, 1;
	st.local.u32 	[%rd56+-256], %r200;
$L__BB0_20:
	not.b32 	%r201, %r2;
	add.s32 	%r202, %r3, %r201;
	setp.lt.u32 	%p15, %r202, 3;
	@%p15 bra 	$L__BB0_23;
	sub.s32 	%r491, %r490, %r3;
	cvt.u64.u32 	%rd57, %r18;
$L__BB0_22:
	mul.wide.s32 	%rd58, %r490, 8;
	add.s64 	%rd59, %rd1, %rd58;
	ld.global.u64 	%rd60, [%rd59];
	add.s64 	%rd61, %rd60, %rd57;
	ld.s8 	%r203, [%rd61];
	mul.wide.s32 	%rd62, %r203, 4;
	add.s64 	%rd63, %rd3, %rd62;
	ld.local.u32 	%r204, [%rd63+-256];
	add.s32 	%r205, %r204, 1;
	st.local.u32 	[%rd63+-256], %r205;
	ld.global.u64 	%rd64, [%rd59+8];
	add.s64 	%rd65, %rd64, %rd57;
	ld.s8 	%r206, [%rd65];
	mul.wide.s32 	%rd66, %r206, 4;
	add.s64 	%rd67, %rd3, %rd66;
	ld.local.u32 	%r207, [%rd67+-256];
	add.s32 	%r208, %r207, 1;
	st.local.u32 	[%rd67+-256], %r208;
	ld.global.u64 	%rd68, [%rd59+16];
	add.s64 	%rd69, %rd68, %rd57;
	ld.s8 	%r209, [%rd69];
	mul.wide.s32 	%rd70, %r209, 4;
	add.s64 	%rd71, %rd3, %rd70;
	ld.local.u32 	%r210, [%rd71+-256];
	add.s32 	%r211, %r210, 1;
	st.local.u32 	[%rd71+-256], %r211;
	ld.global.u64 	%rd72, [%rd59+24];
	add.s64 	%rd73, %rd72, %rd57;
	ld.s8 	%r212, [%rd73];
	mul.wide.s32 	%rd74, %r212, 4;
	add.s64 	%rd75, %rd3, %rd74;
	ld.local.u32 	%r213, [%rd75+-256];
	add.s32 	%r214, %r213, 1;
	st.local.u32 	[%rd75+-256], %r214;
	add.s32 	%r490, %r490, 4;
	add.s32 	%r491, %r491, 4;
	setp.ne.s32 	%p16, %r491, 0;
	@%p16 bra 	$L__BB0_22;
$L__BB0_23:
	setp.eq.s32 	%p17, %r1, 0;
	ld.local.u32 	%r215, [%rd3];
	atom.shared.add.u32 	%r216, [_ZZ15kernel_functionPcS_PS_S0_iE15block_histogram], %r215;
	mov.u32 	%r217, _ZZ15kernel_functionPcS_PS_S0_iE13prefix_offset;
	mad.lo.s32 	%r218, %r1, 236, %r217;
	st.shared.u32 	[%r218], %r215;
	ld.local.u32 	%r219, [%rd3+4];
	atom.shared.add.u32 	%r220, [_ZZ15kernel_functionPcS_PS_S0_iE15block_histogram+4], %r219;
	st.shared.u32 	[%r218+4], %r219;
	ld.local.u32 	%r221, [%rd3+8];
	atom.shared.add.u32 	%r222, [_ZZ15kernel_functionPcS_PS_S0_iE15block_histogram+8], %r221;
	st.shared.u32 	[%r218+8], %r221;
	ld.local.u32 	%r223, [%rd3+12];
	atom.shared.add.u32 	%r224, [_ZZ15kernel_functionPcS_PS_S0_iE15block_histogram+12], %r223;
	st.shared.u32 	[%r218+12], %r223;
	ld.local.u32 	%r225, [%rd3+16];
	atom.shared.add.u32 	%r226, [_ZZ15kernel_functionPcS_PS_S0_iE15block_histogram+16], %r225;
	st.shared.u32 	[%r218+16], %r225;
	ld.local.u32 	%r227, [%rd3+20];
	atom.shared.add.u32 	%r228, [_ZZ15kernel_functionPcS_PS_S0_iE15block_histogram+20], %r227;
	st.shared.u32 	[%r218+20], %r227;
	ld.local.u32 	%r229, [%rd3+24];
	atom.shared.add.u32 	%r230, [_ZZ15kernel_functionPcS_PS_S0_iE15block_histogram+24], %r229;
	st.shared.u32 	[%r218+24], %r229;
	ld.local.u32 	%r231, [%rd3+28];
	atom.shared.add.u32 	%r232, [_ZZ15kernel_functionPcS_PS_S0_iE15block_histogram+28], %r231;
	st.shared.u32 	[%r218+28], %r231;
	ld.local.u32 	%r233, [%rd3+32];
	atom.shared.add.u32 	%r234, [_ZZ15kernel_functionPcS_PS_S0_iE15block_histogram+32], %r233;
	st.shared.u32 	[%r218+32], %r233;
	ld.local.u32 	%r235, [%rd3+36];
	atom.shared.add.u32 	%r236, [_ZZ15kernel_functionPcS_PS_S0_iE15block_histogram+36], %r235;
	st.shared.u32 	[%r218+36], %r235;
	ld.local.u32 	%r237, [%rd3+40];
	atom.shared.add.u32 	%r238, [_ZZ15kernel_functionPcS_PS_S0_iE15block_histogram+40], %r237;
	st.shared.u32 	[%r218+40], %r237;
	ld.local.u32 	%r239, [%rd3+44];
	atom.shared.add.u32 	%r240, [_ZZ15kernel_functionPcS_PS_S0_iE15block_histogram+44], %r239;
	st.shared.u32 	[%r218+44], %r239;
	ld.local.u32 	%r241, [%rd3+48];
	atom.shared.add.u32 	%r242, [_ZZ15kernel_functionPcS_PS_S0_iE15block_histogram+48], %r241;
	st.shared.u32 	[%r218+48], %r241;
	ld.local.u32 	%r243, [%rd3+52];
	atom.shared.add.u32 	%r244, [_ZZ15kernel_functionPcS_PS_S0_iE15block_histogram+52], %r243;
	st.shared.u32 	[%r218+52], %r243;
	ld.local.u32 	%r245, [%rd3+56];
	atom.shared.add.u32 	%r246, [_ZZ15kernel_functionPcS_PS_S0_iE15block_histogram+56], %r245;
	st.shared.u32 	[%r218+56], %r245;
	ld.local.u32 	%r247, [%rd3+60];
	atom.shared.add.u32 	%r248, [_ZZ15kernel_functionPcS_PS_S0_iE15block_histogram+60], %r247;
	st.shared.u32 	[%r218+60], %r247;
	ld.local.u32 	%r249, [%rd3+64];
	atom.shared.add.u32 	%r250, [_ZZ15kernel_functionPcS_PS_S0_iE15block_histogram+64], %r249;
	st.shared.u32 	[%r218+64], %r249;
	ld.local.u32 	%r251, [%rd3+68];
	atom.shared.add.u32 	%r252, [_ZZ15kernel_functionPcS_PS_S0_iE15block_histogram+68], %r251;
	st.shared.u32 	[%r218+68], %r251;
	ld.local.u32 	%r253, [%rd3+72];
	atom.shared.add.u32 	%r254, [_ZZ15kernel_functionPcS_PS_S0_iE15block_histogram+72], %r253;
	st.shared.u32 	[%r218+72], %r253;
	ld.local.u32 	%r255, [%rd3+76];
	atom.shared.add.u32 	%r256, [_ZZ15kernel_functionPcS_PS_S0_iE15block_histogram+76], %r255;
	st.shared.u32 	[%r218+76], %r255;
	ld.local.u32 	%r257, [%rd3+80];
	atom.shared.add.u32 	%r258, [_ZZ15kernel_functionPcS_PS_S0_iE15block_histogram+80], %r257;
	st.shared.u32 	[%r218+80], %r257;
	ld.local.u32 	%r259, [%rd3+84];
	atom.shared.add.u32 	%r260, [_ZZ15kernel_functionPcS_PS_S0_iE15block_histogram+84], %r259;
	st.shared.u32 	[%r218+84], %r259;
	ld.local.u32 	%r261, [%rd3+88];
	atom.shared.add.u32 	%r262, [_ZZ15kernel_functionPcS_PS_S0_iE15block_histogram+88], %r261;
	st.shared.u32 	[%r218+88], %r261;
	ld.local.u32 	%r263, [%rd3+92];
	atom.shared.add.u32 	%r264, [_ZZ15kernel_functionPcS_PS_S0_iE15block_histogram+92], %r263;
	st.shared.u32 	[%r218+92], %r263;
	ld.local.u32 	%r265, [%rd3+96];
	atom.shared.add.u32 	%r266, [_ZZ15kernel_functionPcS_PS_S0_iE15block_histogram+96], %r265;
	st.shared.u32 	[%r218+96], %r265;
	ld.local.u32 	%r267, [%rd3+100];
	atom.shared.add.u32 	%r268, [_ZZ15kernel_functionPcS_PS_S0_iE15block_histogram+100], %r267;
	st.shared.u32 	[%r218+100], %r267;
	ld.local.u32 	%r269, [%rd3+104];
	atom.shared.add.u32 	%r270, [_ZZ15kernel_functionPcS_PS_S0_iE15block_histogram+104], %r269;
	st.shared.u32 	[%r218+104], %r269;
	ld.local.u32 	%r271, [%rd3+108];
	atom.shared.add.u32 	%r272, [_ZZ15kernel_functionPcS_PS_S0_iE15block_histogram+108], %r271;
	st.shared.u32 	[%r218+108], %r271;
	ld.local.u32 	%r273, [%rd3+112];
	atom.shared.add.u32 	%r274, [_ZZ15kernel_functionPcS_PS_S0_iE15block_histogram+112], %r273;
	st.shared.u32 	[%r218+112], %r273;
	ld.local.u32 	%r275, [%rd3+116];
	atom.shared.add.u32 	%r276, [_ZZ15kernel_functionPcS_PS_S0_iE15block_histogram+116], %r275;
	st.shared.u32 	[%r218+116], %r275;
	ld.local.u32 	%r277, [%rd3+120];
	atom.shared.add.u32 	%r278, [_ZZ15kernel_functionPcS_PS_S0_iE15block_histogram+120], %r277;
	st.shared.u32 	[%r218+120], %r277;
	ld.local.u32 	%r279, [%rd3+124];
	atom.shared.add.u32 	%r280, [_ZZ15kernel_functionPcS_PS_S0_iE15block_histogram+124], %r279;
	st.shared.u32 	[%r218+124], %r279;
	ld.local.u32 	%r281, [%rd3+128];
	atom.shared.add.u32 	%r282, [_ZZ15kernel_functionPcS_PS_S0_iE15block_histogram+128], %r281;
	st.shared.u32 	[%r218+128], %r281;
	ld.local.u32 	%r283, [%rd3+132];
	atom.shared.add.u32 	%r284, [_ZZ15kernel_functionPcS_PS_S0_iE15block_histogram+132], %r283;
	st.shared.u32 	[%r218+132], %r283;
	ld.local.u32 	%r285, [%rd3+136];
	atom.shared.add.u32 	%r286, [_ZZ15kernel_functionPcS_PS_S0_iE15block_histogram+136], %r285;
	st.shared.u32 	[%r218+136], %r285;
	ld.local.u32 	%r287, [%rd3+140];
	atom.shared.add.u32 	%r288, [_ZZ15kernel_functionPcS_PS_S0_iE15block_histogram+140], %r287;
	st.shared.u32 	[%r218+140], %r287;
	ld.local.u32 	%r289, [%rd3+144];
	atom.shared.add.u32 	%r290, [_ZZ15kernel_functionPcS_PS_S0_iE15block_histogram+144], %r289;
	st.shared.u32 	[%r218+144], %r289;
	ld.local.u32 	%r291, [%rd3+148];
	atom.shared.add.u32 	%r292, [_ZZ15kernel_functionPcS_PS_S0_iE15block_histogram+148], %r291;
	st.shared.u32 	[%r218+148], %r291;
	ld.local.u32 	%r293, [%rd3+152];
	atom.shared.add.u32 	%r294, [_ZZ15kernel_functionPcS_PS_S0_iE15block_histogram+152], %r293;
	st.shared.u32 	[%r218+152], %r293;
	ld.local.u32 	%r295, [%rd3+156];
	atom.shared.add.u32 	%r296, [_ZZ15kernel_functionPcS_PS_S0_iE15block_histogram+156], %r295;
	st.shared.u32 	[%r218+156], %r295;
	ld.local.u32 	%r297, [%rd3+160];
	atom.shared.add.u32 	%r298, [_ZZ15kernel_functionPcS_PS_S0_iE15block_histogram+160], %r297;
	st.shared.u32 	[%r218+160], %r297;
	ld.local.u32 	%r299, [%rd3+164];
	atom.shared.add.u32 	%r300, [_ZZ15kernel_functionPcS_PS_S0_iE15block_histogram+164], %r299;
	st.shared.u32 	[%r218+164], %r299;
	ld.local.u32 	%r301, [%rd3+168];
	atom.shared.add.u32 	%r302, [_ZZ15kernel_functionPcS_PS_S0_iE15block_histogram+168], %r301;
	st.shared.u32 	[%r218+168], %r301;
	ld.local.u32 	%r303, [%rd3+172];
	atom.shared.add.u32 	%r304, [_ZZ15kernel_functionPcS_PS_S0_iE15block_histogram+172], %r303;
	st.shared.u32 	[%r218+172], %r303;
	ld.local.u32 	%r305, [%rd3+176];
	atom.shared.add.u32 	%r306, [_ZZ15kernel_functionPcS_PS_S0_iE15block_histogram+176], %r305;
	st.shared.u32 	[%r218+176], %r305;
	ld.local.u32 	%r307, [%rd3+180];
	atom.shared.add.u32 	%r308, [_ZZ15kernel_functionPcS_PS_S0_iE15block_histogram+180], %r307;
	st.shared.u32 	[%r218+180], %r307;
	ld.local.u32 	%r309, [%rd3+184];
	atom.shared.add.u32 	%r310, [_ZZ15kernel_functionPcS_PS_S0_iE15block_histogram+184], %r309;
	st.shared.u32 	[%r218+184], %r309;
	ld.local.u32 	%r311, [%rd3+188];
	atom.shared.add.u32 	%r312, [_ZZ15kernel_functionPcS_PS_S0_iE15block_histogram+188], %r311;
	st.shared.u32 	[%r218+188], %r311;
	ld.local.u32 	%r313, [%rd3+192];
	atom.shared.add.u32 	%r314, [_ZZ15kernel_functionPcS_PS_S0_iE15block_histogram+192], %r313;
	st.shared.u32 	[%r218+192], %r313;
	ld.local.u32 	%r315, [%rd3+196];
	atom.shared.add.u32 	%r316, [_ZZ15kernel_functionPcS_PS_S0_iE15block_histogram+196], %r315;
	st.shared.u32 	[%r218+196], %r315;
	ld.local.u32 	%r317, [%rd3+200];
	atom.shared.add.u32 	%r318, [_ZZ15kernel_functionPcS_PS_S0_iE15block_histogram+200], %r317;
	st.shared.u32 	[%r218+200], %r317;
	ld.local.u32 	%r319, [%rd3+204];
	atom.shared.add.u32 	%r320, [_ZZ15kernel_functionPcS_PS_S0_iE15block_histogram+204], %r319;
	st.shared.u32 	[%r218+204], %r319;
	ld.local.u32 	%r321, [%rd3+208];
	atom.shared.add.u32 	%r322, [_ZZ15kernel_functionPcS_PS_S0_iE15block_histogram+208], %r321;
	st.shared.u32 	[%r218+208], %r321;
	ld.local.u32 	%r323, [%rd3+212];
	atom.shared.add.u32 	%r324, [_ZZ15kernel_functionPcS_PS_S0_iE15block_histogram+212], %r323;
	st.shared.u32 	[%r218+212], %r323;
	ld.local.u32 	%r325, [%rd3+216];
	atom.shared.add.u32 	%r326, [_ZZ15kernel_functionPcS_PS_S0_iE15block_histogram+216], %r325;
	st.shared.u32 	[%r218+216], %r325;
	ld.local.u32 	%r327, [%rd3+220];
	atom.shared.add.u32 	%r328, [_ZZ15kernel_functionPcS_PS_S0_iE15block_histogram+220], %r327;
	st.shared.u32 	[%r218+220], %r327;
	ld.local.u32 	%r329, [%rd3+224];
	atom.shared.add.u32 	%r330, [_ZZ15kernel_functionPcS_PS_S0_iE15block_histogram+224], %r329;
	st.shared.u32 	[%r218+224], %r329;
	ld.local.u32 	%r331, [%rd3+228];
	atom.shared.add.u32 	%r332, [_ZZ15kernel_functionPcS_PS_S0_iE15block_histogram+228], %r331;
	st.shared.u32 	[%r218+228], %r331;
	ld.local.u32 	%r333, [%rd3+232];
	atom.shared.add.u32 	%r334, [_ZZ15kernel_functionPcS_PS_S0_iE15block_histogram+232], %r333;
	st.shared.u32 	[%r218+232], %r333;
	bar.sync 	0;
	mov.b32 	%r335, 0;
	st.local.u32 	[%rd4], %r335;
	st.local.u32 	[%rd4+4], %r335;
	st.local.u32 	[%rd4+8], %r335;
	st.local.u32 	[%rd4+12], %r335;
	st.local.u32 	[%rd4+16], %r335;
	st.local.u32 	[%rd4+20], %r335;
	st.local.u32 	[%rd4+24], %r335;
	st.local.u32 	[%rd4+28], %r335;
	st.local.u32 	[%rd4+32], %r335;
	st.local.u32 	[%rd4+36], %r335;
	st.local.u32 	[%rd4+40], %r335;
	st.local.u32 	[%rd4+44], %r335;
	st.local.u32 	[%rd4+48], %r335;
	st.local.u32 	[%rd4+52], %r335;
	st.local.u32 	[%rd4+56], %r335;
	st.local.u32 	[%rd4+60], %r335;
	st.local.u32 	[%rd4+64], %r335;
	st.local.u32 	[%rd4+68], %r335;
	st.local.u32 	[%rd4+72], %r335;
	st.local.u32 	[%rd4+76], %r335;
	st.local.u32 	[%rd4+80], %r335;
	st.local.u32 	[%rd4+84], %r335;
	st.local.u32 	[%rd4+88], %r335;
	st.local.u32 	[%rd4+92], %r335;
	st.local.u32 	[%rd4+96], %r335;
	st.local.u32 	[%rd4+100], %r335;
	st.local.u32 	[%rd4+104], %r335;
	st.local.u32 	[%rd4+108], %r335;
	st.local.u32 	[%rd4+112], %r335;
	st.local.u32 	[%rd4+116], %r335;
	st.local.u32 	[%rd4+120], %r335;
	st.local.u32 	[%rd4+124], %r335;
	st.local.u32 	[%rd4+128], %r335;
	st.local.u32 	[%rd4+132], %r335;
	st.local.u32 	[%rd4+136], %r335;
	st.local.u32 	[%rd4+140], %r335;
	st.local.u32 	[%rd4+144], %r335;
	st.local.u32 	[%rd4+148], %r335;
	st.local.u32 	[%rd4+152], %r335;
	st.local.u32 	[%rd4+156], %r335;
	st.local.u32 	[%rd4+160], %r335;
	st.local.u32 	[%rd4+164], %r335;
	st.local.u32 	[%rd4+168], %r335;
	st.local.u32 	[%rd4+172], %r335;
	st.local.u32 	[%rd4+176], %r335;
	st.local.u32 	[%rd4+180], %r335;
	st.local.u32 	[%rd4+184], %r335;
	st.local.u32 	[%rd4+188], %r335;
	st.local.u32 	[%rd4+192], %r335;
	st.local.u32 	[%rd4+196], %r335;
	st.local.u32 	[%rd4+200], %r335;
	st.local.u32 	[%rd4+204], %r335;
	st.local.u32 	[%rd4+208], %r335;
	st.local.u32 	[%rd4+212], %r335;
	st.local.u32 	[%rd4+216], %r335;
	st.local.u32 	[%rd4+220], %r335;
	st.local.u32 	[%rd4+224], %r335;
	st.local.u32 	[%rd4+228], %r335;
	st.local.u32 	[%rd4+232], %r335;
	@%p17 bra 	$L__BB0_27;
	mov.b32 	%r493, 0;
	mov.u32 	%r494, %r493;
	mov.u32 	%r495, %r493;
	mov.u32 	%r496, %r493;
	mov.u32 	%r497, %r493;
	mov.u32 	%r498, %r493;
	mov.u32 	%r499, %r493;
	mov.u32 	%r500, %r493;
	mov.u32 	%r501, %r493;
	mov.u32 	%r502, %r493;
	mov.u32 	%r503, %r493;
	mov.u32 	%r504, %r493;
	mov.u32 	%r505, %r493;
	mov.u32 	%r506, %r493;
	mov.u32 	%r507, %r493;
	mov.u32 	%r508, %r493;
	mov.u32 	%r509, %r493;
	mov.u32 	%r510, %r493;
	mov.u32 	%r511, %r493;
	mov.u32 	%r512, %r493;
	mov.u32 	%r513, %r493;
	mov.u32 	%r514, %r493;
	mov.u32 	%r515, %r493;
	mov.u32 	%r516, %r493;
	mov.u32 	%r517, %r493;
	mov.u32 	%r518, %r493;
	mov.u32 	%r519, %r493;
	mov.u32 	%r520, %r493;
	mov.u32 	%r521, %r493;
	mov.u32 	%r522, %r493;
	mov.u32 	%r523, %r493;
	mov.u32 	%r524, %r493;
	mov.u32 	%r525, %r493;
	mov.u32 	%r526, %r493;
	mov.u32 	%r527, %r493;
	mov.u32 	%r528, %r493;
	mov.u32 	%r529, %r493;
	mov.u32 	%r530, %r493;
	mov.u32 	%r531, %r493;
	mov.u32 	%r532, %r493;
	mov.u32 	%r533, %r493;
	mov.u32 	%r534, %r493;
	mov.u32 	%r535, %r493;
	mov.u32 	%r536, %r493;
	mov.u32 	%r537, %r493;
	mov.u32 	%r538, %r493;
	mov.u32 	%r539, %r493;
	mov.u32 	%r540, %r493;
	mov.u32 	%r541, %r493;
	mov.u32 	%r542, %r493;
	mov.u32 	%r543, %r493;
	mov.u32 	%r544, %r493;
	mov.u32 	%r545, %r493;
	mov.u32 	%r546, %r493;
	mov.u32 	%r547, %r493;
	mov.u32 	%r548, %r493;
	mov.u32 	%r549, %r493;
	mov.u32 	%r550, %r493;
	mov.u32 	%r551, %r493;
	mov.u32 	%r552, %r493;
$L__BB0_25:
	mov.u32 	%r337, _ZZ15kernel_functionPcS_PS_S0_iE13prefix_offset;
	mad.lo.s32 	%r338, %r552, 236, %r337;
	ld.shared.u32 	%r339, [%r338];
	add.s32 	%r551, %r551, %r339;
	ld.shared.u32 	%r340, [%r338+4];
	add.s32 	%r550, %r550, %r340;
	ld.shared.u32 	%r341, [%r338+8];
	add.s32 	%r549, %r549, %r341;
	ld.shared.u32 	%r342, [%r338+12];
	add.s32 	%r548, %r548, %r342;
	ld.shared.u32 	%r343, [%r338+16];
	add.s32 	%r547, %r547, %r343;
	ld.shared.u32 	%r344, [%r338+20];
	add.s32 	%r546, %r546, %r344;
	ld.shared.u32 	%r345, [%r338+24];
	add.s32 	%r545, %r545, %r345;
	ld.shared.u32 	%r346, [%r338+28];
	add.s32 	%r544, %r544, %r346;
	ld.shared.u32 	%r347, [%r338+32];
	add.s32 	%r543, %r543, %r347;
	ld.shared.u32 	%r348, [%r338+36];
	add.s32 	%r542, %r542, %r348;
	ld.shared.u32 	%r349, [%r338+40];
	add.s32 	%r541, %r541, %r349;
	ld.shared.u32 	%r350, [%r338+44];
	add.s32 	%r540, %r540, %r350;
	ld.shared.u32 	%r351, [%r338+48];
	add.s32 	%r539, %r539, %r351;
	ld.shared.u32 	%r352, [%r338+52];
	add.s32 	%r538, %r538, %r352;
	ld.shared.u32 	%r353, [%r338+56];
	add.s32 	%r537, %r537, %r353;
	ld.shared.u32 	%r354, [%r338+60];
	add.s32 	%r536, %r536, %r354;
	ld.shared.u32 	%r355, [%r338+64];
	add.s32 	%r535, %r535, %r355;
	ld.shared.u32 	%r356, [%r338+68];
	add.s32 	%r534, %r534, %r356;
	ld.shared.u32 	%r357, [%r338+72];
	add.s32 	%r533, %r533, %r357;
	ld.shared.u32 	%r358, [%r338+76];
	add.s32 	%r532, %r532, %r358;
	ld.shared.u32 	%r359, [%r338+80];
	add.s32 	%r531, %r531, %r359;
	ld.shared.u32 	%r360, [%r338+84];
	add.s32 	%r530, %r530, %r360;
	ld.shared.u32 	%r361, [%r338+88];
	add.s32 	%r529, %r529, %r361;
	ld.shared.u32 	%r362, [%r338+92];
	add.s32 	%r528, %r528, %r362;
	ld.shared.u32 	%r363, [%r338+96];
	add.s32 	%r527, %r527, %r363;
	ld.shared.u32 	%r364, [%r338+100];
	add.s32 	%r526, %r526, %r364;
	ld.shared.u32 	%r365, [%r338+104];
	add.s32 	%r525, %r525, %r365;
	ld.shared.u32 	%r366, [%r338+108];
	add.s32 	%r524, %r524, %r366;
	ld.shared.u32 	%r367, [%r338+112];
	add.s32 	%r523, %r523, %r367;
	ld.shared.u32 	%r368, [%r338+116];
	add.s32 	%r522, %r522, %r368;
	ld.shared.u32 	%r369, [%r338+120];
	add.s32 	%r521, %r521, %r369;
	ld.shared.u32 	%r370, [%r338+124];
	add.s32 	%r520, %r520, %r370;
	ld.shared.u32 	%r371, [%r338+128];
	add.s32 	%r519, %r519, %r371;
	ld.shared.u32 	%r372, [%r338+132];
	add.s32 	%r518, %r518, %r372;
	ld.shared.u32 	%r373, [%r338+136];
	add.s32 	%r517, %r517, %r373;
	ld.shared.u32 	%r374, [%r338+140];
	add.s32 	%r516, %r516, %r374;
	ld.shared.u32 	%r375, [%r338+144];
	add.s32 	%r515, %r515, %r375;
	ld.shared.u32 	%r376, [%r338+148];
	add.s32 	%r514, %r514, %r376;
	ld.shared.u32 	%r377, [%r338+152];
	add.s32 	%r513, %r513, %r377;
	ld.shared.u32 	%r378, [%r338+156];
	add.s32 	%r512, %r512, %r378;
	ld.shared.u32 	%r379, [%r338+160];
	add.s32 	%r511, %r511, %r379;
	ld.shared.u32 	%r380, [%r338+164];
	add.s32 	%r510, %r510, %r380;
	ld.shared.u32 	%r381, [%r338+168];
	add.s32 	%r509, %r509, %r381;
	ld.shared.u32 	%r382, [%r338+172];
	add.s32 	%r508, %r508, %r382;
	ld.shared.u32 	%r383, [%r338+176];
	add.s32 	%r507, %r507, %r383;
	ld.shared.u32 	%r384, [%r338+180];
	add.s32 	%r506, %r506, %r384;
	ld.shared.u32 	%r385, [%r338+184];
	add.s32 	%r505, %r505, %r385;
	ld.shared.u32 	%r386, [%r338+188];
	add.s32 	%r504, %r504, %r386;
	ld.shared.u32 	%r387, [%r338+192];
	add.s32 	%r503, %r503, %r387;
	ld.shared.u32 	%r388, [%r338+196];
	add.s32 	%r502, %r502, %r388;
	ld.shared.u32 	%r389, [%r338+200];
	add.s32 	%r501, %r501, %r389;
	ld.shared.u32 	%r390, [%r338+204];
	add.s32 	%r500, %r500, %r390;
	ld.shared.u32 	%r391, [%r338+208];
	add.s32 	%r499, %r499, %r391;
	ld.shared.u32 	%r392, [%r338+212];
	add.s32 	%r498, %r498, %r392;
	ld.shared.u32 	%r393, [%r338+216];
	add.s32 	%r497, %r497, %r393;
	ld.shared.u32 	%r394, [%r338+220];
	add.s32 	%r496, %r496, %r394;
	ld.shared.u32 	%r395, [%r338+224];
	add.s32 	%r495, %r495, %r395;
	ld.shared.u32 	%r396, [%r338+228];
	add.s32 	%r494, %r494, %r396;
	ld.shared.u32 	%r397, [%r338+232];
	add.s32 	%r493, %r493, %r397;
	add.s32 	%r552, %r552, 1;
	setp.eq.s32 	%p18, %r552, %r1;
	@%p18 bra 	$L__BB0_26;
	bra.uni 	$L__BB0_25;
$L__BB0_26:
	st.local.u32 	[%rd4], %r551;
	st.local.u32 	[%rd4+4], %r550;
	st.local.u32 	[%rd4+8], %r549;
	st.local.u32 	[%rd4+12], %r548;
	st.local.u32 	[%rd4+16], %r547;
	st.local.u32 	[%rd4+20], %r546;
	st.local.u32 	[%rd4+24], %r545;
	st.local.u32 	[%rd4+28], %r544;
	st.local.u32 	[%rd4+32], %r543;
	st.local.u32 	[%rd4+36], %r542;
	st.local.u32 	[%rd4+40], %r541;
	st.local.u32 	[%rd4+44], %r540;
	st.local.u32 	[%rd4+48], %r539;
	st.local.u32 	[%rd4+52], %r538;
	st.local.u32 	[%rd4+56], %r537;
	st.local.u32 	[%rd4+60], %r536;
	st.local.u32 	[%rd4+64], %r535;
	st.local.u32 	[%rd4+68], %r534;
	st.local.u32 	[%rd4+72], %r533;
	st.local.u32 	[%rd4+76], %r532;
	st.local.u32 	[%rd4+80], %r531;
	st.local.u32 	[%rd4+84], %r530;
	st.local.u32 	[%rd4+88], %r529;
	st.local.u32 	[%rd4+92], %r528;
	st.local.u32 	[%rd4+96], %r527;
	st.local.u32 	[%rd4+100], %r526;
	st.local.u32 	[%rd4+104], %r525;
	st.local.u32 	[%rd4+108], %r524;
	st.local.u32 	[%rd4+112], %r523;
	st.local.u32 	[%rd4+116], %r522;
	st.local.u32 	[%rd4+120], %r521;
	st.local.u32 	[%rd4+124], %r520;
	st.local.u32 	[%rd4+128], %r519;
	st.local.u32 	[%rd4+132], %r518;
	st.local.u32 	[%rd4+136], %r517;
	st.local.u32 	[%rd4+140], %r516;
	st.local.u32 	[%rd4+144], %r515;
	st.local.u32 	[%rd4+148], %r514;
	st.local.u32 	[%rd4+152], %r513;
	st.local.u32 	[%rd4+156], %r512;
	st.local.u32 	[%rd4+160], %r511;
	st.local.u32 	[%rd4+164], %r510;
	st.local.u32 	[%rd4+168], %r509;
	st.local.u32 	[%rd4+172], %r508;
	st.local.u32 	[%rd4+176], %r507;
	st.local.u32 	[%rd4+180], %r506;
	st.local.u32 	[%rd4+184], %r505;
	st.local.u32 	[%rd4+188], %r504;
	st.local.u32 	[%rd4+192], %r503;
	st.local.u32 	[%rd4+196], %r502;
	st.local.u32 	[%rd4+200], %r501;
	st.local.u32 	[%rd4+204], %r500;
	st.local.u32 	[%rd4+208], %r499;
	st.local.u32 	[%rd4+212], %r498;
	st.local.u32 	[%rd4+216], %r497;
	st.local.u32 	[%rd4+220], %r496;
	st.local.u32 	[%rd4+224], %r495;
	st.local.u32 	[%rd4+228], %r494;
	st.local.u32 	[%rd4+232], %r493;
	bra.uni 	$L__BB0_29;
$L__BB0_27:
	mov.b32 	%r553, 0;
	st.shared.u32 	[_ZZ15kernel_functionPcS_PS_S0_iE12block_offset], %r553;
	mov.u32 	%r554, %r553;
$L__BB0_28:
	shl.b32 	%r399, %r554, 2;
	mov.u32 	%r400, _ZZ15kernel_functionPcS_PS_S0_iE15block_histogram;
	add.s32 	%r401, %r400, %r399;
	ld.shared.u32 	%r402, [%r401];
	add.s32 	%r403, %r402, %r553;
	mov.u32 	%r404, _ZZ15kernel_functionPcS_PS_S0_iE12block_offset;
	add.s32 	%r405, %r404, %r399;
	st.shared.u32 	[%r405+4], %r403;
	ld.shared.u32 	%r406, [%r401+4];
	add.s32 	%r553, %r406, %r403;
	add.s32 	%r554, %r554, 2;
	st.shared.u32 	[%r405+8], %r553;
	setp.eq.s32 	%p19, %r554, 58;
	@%p19 bra 	$L__BB0_29;
	bra.uni 	$L__BB0_28;
$L__BB0_29:
	sub.s32 	%r407, %r3, %r2;
	and.b32  	%r153, %r407, 3;
	not.b32 	%r408, %r2;
	add.s32 	%r154, %r3, %r408;
	add.s32 	%r155, %r2, 2;
	add.s32 	%r156, %r2, 1;
	add.s32 	%r157, %r2, 3;
	setp.le.s32 	%p20, %r3, %r2;
	bar.sync 	0;
	mov.b32 	%r409, 0;
	st.local.u32 	[%rd5], %r409;
	st.local.u32 	[%rd5+4], %r409;
	st.local.u32 	[%rd5+8], %r409;
	st.local.u32 	[%rd5+12], %r409;
	st.local.u32 	[%rd5+16], %r409;
	st.local.u32 	[%rd5+20], %r409;
	st.local.u32 	[%rd5+24], %r409;
	st.local.u32 	[%rd5+28], %r409;
	st.local.u32 	[%rd5+32], %r409;
	st.local.u32 	[%rd5+36], %r409;
	st.local.u32 	[%rd5+40], %r409;
	st.local.u32 	[%rd5+44], %r409;
	st.local.u32 	[%rd5+48], %r409;
	st.local.u32 	[%rd5+52], %r409;
	st.local.u32 	[%rd5+56], %r409;
	st.local.u32 	[%rd5+60], %r409;
	st.local.u32 	[%rd5+64], %r409;
	st.local.u32 	[%rd5+68], %r409;
	st.local.u32 	[%rd5+72], %r409;
	st.local.u32 	[%rd5+76], %r409;
	st.local.u32 	[%rd5+80], %r409;
	st.local.u32 	[%rd5+84], %r409;
	st.local.u32 	[%rd5+88], %r409;
	st.local.u32 	[%rd5+92], %r409;
	st.local.u32 	[%rd5+96], %r409;
	st.local.u32 	[%rd5+100], %r409;
	st.local.u32 	[%rd5+104], %r409;
	st.local.u32 	[%rd5+108], %r409;
	st.local.u32 	[%rd5+112], %r409;
	st.local.u32 	[%rd5+116], %r409;
	st.local.u32 	[%rd5+120], %r409;
	st.local.u32 	[%rd5+124], %r409;
	st.local.u32 	[%rd5+128], %r409;
	st.local.u32 	[%rd5+132], %r409;
	st.local.u32 	[%rd5+136], %r409;
	st.local.u32 	[%rd5+140], %r409;
	st.local.u32 	[%rd5+144], %r409;
	st.local.u32 	[%rd5+148], %r409;
	st.local.u32 	[%rd5+152], %r409;
	st.local.u32 	[%rd5+156], %r409;
	st.local.u32 	[%rd5+160], %r409;
	st.local.u32 	[%rd5+164], %r409;
	st.local.u32 	[%rd5+168], %r409;
	st.local.u32 	[%rd5+172], %r409;
	st.local.u32 	[%rd5+176], %r409;
	st.local.u32 	[%rd5+180], %r409;
	st.local.u32 	[%rd5+184], %r409;
	st.local.u32 	[%rd5+188], %r409;
	st.local.u32 	[%rd5+192], %r409;
	st.local.u32 	[%rd5+196], %r409;
	st.local.u32 	[%rd5+200], %r409;
	st.local.u32 	[%rd5+204], %r409;
	st.local.u32 	[%rd5+208], %r409;
	st.local.u32 	[%rd5+212], %r409;
	st.local.u32 	[%rd5+216], %r409;
	st.local.u32 	[%rd5+220], %r409;
	st.local.u32 	[%rd5+224], %r409;
	st.local.u32 	[%rd5+228], %r409;
	st.local.u32 	[%rd5+232], %r409;
	@%p20 bra 	$L__BB0_36;
	setp.eq.s32 	%p21, %r153, 0;
	mov.u32 	%r555, %r2;
	@%p21 bra 	$L__BB0_34;
	cvt.u64.u32 	%rd76, %r18;
	setp.eq.s32 	%p22, %r153, 1;
	ld.global.u64 	%rd77, [%rd6];
	add.s64 	%rd78, %rd77, %rd76;
	ld.s8 	%rs1, [%rd78];
	cvt.s32.s16 	%r410, %rs1;
	mul.wide.s16 	%r411, %rs1, 4;
	mov.u32 	%r412, _ZZ15kernel_functionPcS_PS_S0_iE12block_offset;
	add.s32 	%r413, %r412, %r411;
	ld.shared.u32 	%r414, [%r413+-256];
	add.s32 	%r415, %r414, %r4;
	mul.wide.s32 	%rd79, %r410, 4;
	add.s64 	%rd80, %rd4, %rd79;
	ld.local.u32 	%r416, [%rd80+-256];
	add.s32 	%r417, %r415, %r416;
	add.s64 	%rd81, %rd5, %rd79;
	ld.local.u32 	%r418, [%rd81+-256];
	add.s32 	%r419, %r418, 1;
	st.local.u32 	[%rd81+-256], %r419;
	add.s32 	%r420, %r417, %r418;
	mul.wide.s32 	%rd82, %r420, 8;
	add.s64 	%rd83, %rd2, %rd82;
	st.global.u64 	[%rd83], %rd77;
	mov.u32 	%r555, %r156;
	@%p22 bra 	$L__BB0_34;
	setp.eq.s32 	%p23, %r153, 2;
	ld.global.u64 	%rd85, [%rd6+8];
	add.s64 	%rd86, %rd85, %rd76;
	ld.s8 	%rs2, [%rd86];
	cvt.s32.s16 	%r421, %rs2;
	mul.wide.s16 	%r422, %rs2, 4;
	add.s32 	%r424, %r412, %r422;
	ld.shared.u32 	%r425, [%r424+-256];
	add.s32 	%r426, %r425, %r4;
	mul.wide.s32 	%rd87, %r421, 4;
	add.s64 	%rd88, %rd4, %rd87;
	ld.local.u32 	%r427, [%rd88+-256];
	add.s32 	%r428, %r426, %r427;
	add.s64 	%rd89, %rd5, %rd87;
	ld.local.u32 	%r429, [%rd89+-256];
	add.s32 	%r430, %r429, 1;
	st.local.u32 	[%rd89+-256], %r430;
	add.s32 	%r431, %r428, %r429;
	mul.wide.s32 	%rd90, %r431, 8;
	add.s64 	%rd91, %rd2, %rd90;
	st.global.u64 	[%rd91], %rd85;
	mov.u32 	%r555, %r155;
	@%p23 bra 	$L__BB0_34;
	ld.global.u64 	%rd93, [%rd6+16];
	add.s64 	%rd94, %rd93, %rd76;
	ld.s8 	%rs3, [%rd94];
	cvt.s32.s16 	%r432, %rs3;
	mul.wide.s16 	%r433, %rs3, 4;
	add.s32 	%r435, %r412, %r433;
	ld.shared.u32 	%r436, [%r435+-256];
	add.s32 	%r437, %r436, %r4;
	mul.wide.s32 	%rd95, %r432, 4;
	add.s64 	%rd96, %rd4, %rd95;
	ld.local.u32 	%r438, [%rd96+-256];
	add.s32 	%r439, %r437, %r438;
	add.s64 	%rd97, %rd5, %rd95;
	ld.local.u32 	%r440, [%rd97+-256];
	add.s32 	%r441, %r440, 1;
	st.local.u32 	[%rd97+-256], %r441;
	add.s32 	%r442, %r439, %r440;
	mul.wide.s32 	%rd98, %r442, 8;
	add.s64 	%rd99, %rd2, %rd98;
	st.global.u64 	[%rd99], %rd93;
	mov.u32 	%r555, %r157;
$L__BB0_34:
	setp.lt.u32 	%p24, %r154, 3;
	@%p24 bra 	$L__BB0_36;
$L__BB0_35:
	cvt.u64.u32 	%rd100, %r18;
	mul.wide.s32 	%rd101, %r555, 8;
	add.s64 	%rd102, %rd1, %rd101;
	ld.global.u64 	%rd103, [%rd102];
	add.s64 	%rd104, %rd103, %rd100;
	ld.s8 	%rs4, [%rd104];
	cvt.s32.s16 	%r443, %rs4;
	mul.wide.s16 	%r444, %rs4, 4;
	mov.u32 	%r445, _ZZ15kernel_functionPcS_PS_S0_iE12block_offset;
	add.s32 	%r446, %r445, %r444;
	ld.shared.u32 	%r447, [%r446+-256];
	add.s32 	%r448, %r447, %r4;
	mul.wide.s32 	%rd105, %r443, 4;
	add.s64 	%rd106, %rd4, %rd105;
	ld.local.u32 	%r449, [%rd106+-256];
	add.s32 	%r450, %r448, %r449;
	add.s64 	%rd107, %rd5, %rd105;
	ld.local.u32 	%r451, [%rd107+-256];
	add.s32 	%r452, %r451, 1;
	st.local.u32 	[%rd107+-256], %r452;
	add.s32 	%r453, %r450, %r451;
	mul.wide.s32 	%rd108, %r453, 8;
	add.s64 	%rd109, %rd2, %rd108;
	st.global.u64 	[%rd109], %rd103;
	ld.global.u64 	%rd110, [%rd102+8];
	add.s64 	%rd111, %rd110, %rd100;
	ld.s8 	%rs5, [%rd111];
	cvt.s32.s16 	%r454, %rs5;
	mul.wide.s16 	%r455, %rs5, 4;
	add.s32 	%r456, %r445, %r455;
	ld.shared.u32 	%r457, [%r456+-256];
	add.s32 	%r458, %r457, %r4;
	mul.wide.s32 	%rd112, %r454, 4;
	add.s64 	%rd113, %rd4, %rd112;
	ld.local.u32 	%r459, [%rd113+-256];
	add.s32 	%r460, %r458, %r459;
	add.s64 	%rd114, %rd5, %rd112;
	ld.local.u32 	%r461, [%rd114+-256];
	add.s32 	%r462, %r461, 1;
	st.local.u32 	[%rd114+-256], %r462;
	add.s32 	%r463, %r460, %r461;
	mul.wide.s32 	%rd115, %r463, 8;
	add.s64 	%rd116, %rd2, %rd115;
	st.global.u64 	[%rd116], %rd110;
	ld.global.u64 	%rd117, [%rd102+16];
	add.s64 	%rd118, %rd117, %rd100;
	ld.s8 	%rs6, [%rd118];
	cvt.s32.s16 	%r464, %rs6;
	mul.wide.s16 	%r465, %rs6, 4;
	add.s32 	%r466, %r445, %r465;
	ld.shared.u32 	%r467, [%r466+-256];
	add.s32 	%r468, %r467, %r4;
	mul.wide.s32 	%rd119, %r464, 4;
	add.s64 	%rd120, %rd4, %rd119;
	ld.local.u32 	%r469, [%rd120+-256];
	add.s32 	%r470, %r468, %r469;
	add.s64 	%rd121, %rd5, %rd119;
	ld.local.u32 	%r471, [%rd121+-256];
	add.s32 	%r472, %r471, 1;
	st.local.u32 	[%rd121+-256], %r472;
	add.s32 	%r473, %r470, %r471;
	mul.wide.s32 	%rd122, %r473, 8;
	add.s64 	%rd123, %rd2, %rd122;
	st.global.u64 	[%rd123], %rd117;
	ld.global.u64 	%rd124, [%rd102+24];
	add.s64 	%rd125, %rd124, %rd100;
	ld.s8 	%rs7, [%rd125];
	cvt.s32.s16 	%r474, %rs7;
	mul.wide.s16 	%r475, %rs7, 4;
	add.s32 	%r476, %r445, %r475;
	ld.shared.u32 	%r477, [%r476+-256];
	add.s32 	%r478, %r477, %r4;
	mul.wide.s32 	%rd126, %r474, 4;
	add.s64 	%rd127, %rd4, %rd126;
	ld.local.u32 	%r479, [%rd127+-256];
	add.s32 	%r480, %r478, %r479;
	add.s64 	%rd128, %rd5, %rd126;
	ld.local.u32 	%r481, [%rd128+-256];
	add.s32 	%r482, %r481, 1;
	st.local.u32 	[%rd128+-256], %r482;
	add.s32 	%r483, %r480, %r481;
	mul.wide.s32 	%rd129, %r483, 8;
	add.s64 	%rd130, %rd2, %rd129;
	st.global.u64 	[%rd130], %rd124;
	add.s32 	%r555, %r555, 4;
	setp.ne.s32 	%p25, %r555, %r3;
	@%p25 bra 	$L__BB0_35;
$L__BB0_36:
	setp.le.s32 	%p26, %r3, %r2;
	bar.sync 	0;
	@%p26 bra 	$L__BB0_43;
	setp.eq.s32 	%p27, %r153, 0;
	mov.u32 	%r557, %r2;
	@%p27 bra 	$L__BB0_41;
	setp.eq.s32 	%p28, %r153, 1;
	mul.wide.s32 	%rd131, %r2, 8;
	add.s64 	%rd7, %rd2, %rd131;
	ld.global.u64 	%rd132, [%rd7];
	st.global.u64 	[%rd6], %rd132;
	mov.u32 	%r557, %r156;
	@%p28 bra 	$L__BB0_41;
	setp.eq.s32 	%p29, %r153, 2;
	ld.global.u64 	%rd133, [%rd7+8];
	st.global.u64 	[%rd6+8], %rd133;
	mov.u32 	%r557, %r155;
	@%p29 bra 	$L__BB0_41;
	ld.global.u64 	%rd134, [%rd7+16];
	st.global.u64 	[%rd6+16], %rd134;
	mov.u32 	%r557, %r157;
$L__BB0_41:
	setp.lt.u32 	%p30, %r154, 3;
	@%p30 bra 	$L__BB0_43;
$L__BB0_42:
	mul.wide.s32 	%rd135, %r557, 8;
	add.s64 	%rd136, %rd2, %rd135;
	ld.global.u64 	%rd137, [%rd136];
	add.s64 	%rd138, %rd1, %rd135;
	st.global.u64 	[%rd138], %rd137;
	ld.global.u64 	%rd139, [%rd136+8];
	st.global.u64 	[%rd138+8], %rd139;
	ld.global.u64 	%rd140, [%rd136+16];
	st.global.u64 	[%rd138+16], %rd140;
	ld.global.u64 	%rd141, [%rd136+24];
	st.global.u64 	[%rd138+24], %rd141;
	add.s32 	%r557, %r557, 4;
	setp.ne.s32 	%p31, %r557, %r3;
	@%p31 bra 	$L__BB0_42;
$L__BB0_43:
	add.s32 	%r489, %r18, -1;
	setp.ne.s32 	%p32, %r18, 0;
	@%p32 bra 	$L__BB0_13;
	ret;

}
	// .globl	_Z12kernel_mergePcS_PS_S0_i
.visible .entry _Z12kernel_mergePcS_PS_S0_i(
	.param .u64 .ptr .align 1 _Z12kernel_mergePcS_PS_S0_i_param_0,
	.param .u64 .ptr .align 1 _Z12kernel_mergePcS_PS_S0_i_param_1,
	.param .u64 .ptr .align 1 _Z12kernel_mergePcS_PS_S0_i_param_2,
	.param .u64 .ptr .align 1 _Z12kernel_mergePcS_PS_S0_i_param_3,
	.param .u32 _Z12kernel_mergePcS_PS_S0_i_param_4
)
{
	.reg .pred 	%p<15>;
	.reg .b16 	%rs<35>;
	.reg .b32 	%r<48>;
	.reg .b64 	%rd<56>;
	// demoted variable
	.shared .align 4 .b8 _ZZ12kernel_mergePcS_PS_S0_iE9start_pos[128];
	// demoted variable
	.shared .align 4 .b8 _ZZ12kernel_mergePcS_PS_S0_iE7end_pos[128];
	ld.param.u64 	%rd7, [_Z12kernel_mergePcS_PS_S0_i_param_1];
	ld.param.u64 	%rd8, [_Z12kernel_mergePcS_PS_S0_i_param_2];
	ld.param.u64 	%rd9, [_Z12kernel_mergePcS_PS_S0_i_param_3];
	ld.param.u32 	%r24, [_Z12kernel_mergePcS_PS_S0_i_param_4];
	cvta.to.global.u64 	%rd1, %rd9;
	add.s32 	%r25, %r24, 2047;
	shr.s32 	%r26, %r25, 31;
	shr.u32 	%r27, %r26, 21;
	add.s32 	%r28, %r25, %r27;
	shr.s32 	%r29, %r28, 11;
	mov.u32 	%r30, %tid.x;
	shl.b32 	%r31, %r29, 6;
	mul.lo.s32 	%r40, %r31, %r30;
	shl.b32 	%r32, %r30, 2;
	mov.u32 	%r33, _ZZ12kernel_mergePcS_PS_S0_iE9start_pos;
	add.s32 	%r2, %r33, %r32;
	st.shared.u32 	[%r2], %r40;
	add.s32 	%r34, %r40, %r31;
	min.s32 	%r3, %r24, %r34;
	mov.u32 	%r35, _ZZ12kernel_mergePcS_PS_S0_iE7end_pos;
	add.s32 	%r4, %r35, %r32;
	st.shared.u32 	[%r4], %r3;
	and.b32  	%r36, %r30, 1;
	setp.eq.b32 	%p1, %r36, 1;
	@%p1 bra 	$L__BB1_10;
	ld.shared.u32 	%r41, [%r2+4];
	ld.shared.u32 	%r38, [%r4+4];
	setp.ge.s32 	%p2, %r40, %r3;
	setp.ge.s32 	%p3, %r41, %r38;
	or.pred  	%p4, %p2, %p3;
	@%p4 bra 	$L__BB1_10;
	cvta.to.global.u64 	%rd2, %rd8;
	mov.u32 	%r42, %r40;
$L__BB1_3:
	mul.wide.s32 	%rd10, %r42, 8;
	add.s64 	%rd11, %rd2, %rd10;
	ld.global.u64 	%rd3, [%rd11];
	mul.wide.s32 	%rd12, %r41, 8;
	add.s64 	%rd13, %rd2, %rd12;
	ld.global.u64 	%rd55, [%rd13];
	mov.b32 	%r43, 0;
$L__BB1_4:
	cvt.u64.u32 	%rd14, %r43;
	add.s64 	%rd15, %rd3, %rd14;
	ld.s8 	%rs1, [%rd15];
	add.s64 	%rd16, %rd55, %rd14;
	ld.s8 	%rs2, [%rd16];
	setp.lt.s16 	%p5, %rs1, %rs2;
	@%p5 bra 	$L__BB1_8;
	setp.gt.s16 	%p6, %rs1, %rs2;
	@%p6 bra 	$L__BB1_7;
	setp.ne.s16 	%p7, %rs1, 0;
	add.s32 	%r11, %r43, 1;
	setp.lt.u32 	%p8, %r43, 31;
	and.pred  	%p9, %p7, %p8;
	mov.u32 	%r43, %r11;
	@%p9 bra 	$L__BB1_4;
$L__BB1_7:
	add.s32 	%r41, %r41, 1;
	bra.uni 	$L__BB1_9;
$L__BB1_8:
	add.s32 	%r42, %r42, 1;
	mov.u64 	%rd55, %rd3;
$L__BB1_9:
	mul.wide.s32 	%rd17, %r40, 8;
	add.s64 	%rd18, %rd1, %rd17;
	st.global.u64 	[%rd18], %rd55;
	add.s32 	%r40, %r40, 1;
	setp.lt.s32 	%p10, %r42, %r3;
	setp.lt.s32 	%p11, %r41, %r38;
	and.pred  	%p12, %p10, %p11;
	@%p12 bra 	$L__BB1_3;
$L__BB1_10:
	bar.sync 	0;
	bar.sync 	0;
	ld.shared.u32 	%r47, [%r2];
	ld.shared.u32 	%r18, [%r4];
	setp.ge.s32 	%p13, %r47, %r18;
	@%p13 bra 	$L__BB1_13;
	shl.b32 	%r46, %r47, 5;
	cvta.to.global.u64 	%rd6, %rd7;
$L__BB1_12:
	mul.wide.s32 	%rd19, %r47, 8;
	add.s64 	%rd20, %rd1, %rd19;
	ld.global.u64 	%rd21, [%rd20];
	ld.u8 	%rs3, [%rd21];
	cvt.s64.s32 	%rd22, %r46;
	add.s64 	%rd23, %rd6, %rd22;
	st.global.u8 	[%rd23], %rs3;
	ld.global.u64 	%rd24, [%rd20];
	ld.u8 	%rs4, [%rd24+1];
	st.global.u8 	[%rd23+1], %rs4;
	ld.global.u64 	%rd25, [%rd20];
	ld.u8 	%rs5, [%rd25+2];
	st.global.u8 	[%rd23+2], %rs5;
	ld.global.u64 	%rd26, [%rd20];
	ld.u8 	%rs6, [%rd26+3];
	st.global.u8 	[%rd23+3], %rs6;
	ld.global.u64 	%rd27, [%rd20];
	ld.u8 	%rs7, [%rd27+4];
	st.global.u8 	[%rd23+4], %rs7;
	ld.global.u64 	%rd28, [%rd20];
	ld.u8 	%rs8, [%rd28+5];
	st.global.u8 	[%rd23+5], %rs8;
	ld.global.u64 	%rd29, [%rd20];
	ld.u8 	%rs9, [%rd29+6];
	st.global.u8 	[%rd23+6], %rs9;
	ld.global.u64 	%rd30, [%rd20];
	ld.u8 	%rs10, [%rd30+7];
	st.global.u8 	[%rd23+7], %rs10;
	ld.global.u64 	%rd31, [%rd20];
	ld.u8 	%rs11, [%rd31+8];
	st.global.u8 	[%rd23+8], %rs11;
	ld.global.u64 	%rd32, [%rd20];
	ld.u8 	%rs12, [%rd32+9];
	st.global.u8 	[%rd23+9], %rs12;
	ld.global.u64 	%rd33, [%rd20];
	ld.u8 	%rs13, [%rd33+10];
	st.global.u8 	[%rd23+10], %rs13;
	ld.global.u64 	%rd34, [%rd20];
	ld.u8 	%rs14, [%rd34+11];
	st.global.u8 	[%rd23+11], %rs14;
	ld.global.u64 	%rd35, [%rd20];
	ld.u8 	%rs15, [%rd35+12];
	st.global.u8 	[%rd23+12], %rs15;
	ld.global.u64 	%rd36, [%rd20];
	ld.u8 	%rs16, [%rd36+13];
	st.global.u8 	[%rd23+13], %rs16;
	ld.global.u64 	%rd37, [%rd20];
	ld.u8 	%rs17, [%rd37+14];
	st.global.u8 	[%rd23+14], %rs17;
	ld.global.u64 	%rd38, [%rd20];
	ld.u8 	%rs18, [%rd38+15];
	st.global.u8 	[%rd23+15], %rs18;
	ld.global.u64 	%rd39, [%rd20];
	ld.u8 	%rs19, [%rd39+16];
	st.global.u8 	[%rd23+16], %rs19;
	ld.global.u64 	%rd40, [%rd20];
	ld.u8 	%rs20, [%rd40+17];
	st.global.u8 	[%rd23+17], %rs20;
	ld.global.u64 	%rd41, [%rd20];
	ld.u8 	%rs21, [%rd41+18];
	st.global.u8 	[%rd23+18], %rs21;
	ld.global.u64 	%rd42, [%rd20];
	ld.u8 	%rs22, [%rd42+19];
	st.global.u8 	[%rd23+19], %rs22;
	ld.global.u64 	%rd43, [%rd20];
	ld.u8 	%rs23, [%rd43+20];
	st.global.u8 	[%rd23+20], %rs23;
	ld.global.u64 	%rd44, [%rd20];
	ld.u8 	%rs24, [%rd44+21];
	st.global.u8 	[%rd23+21], %rs24;
	ld.global.u64 	%rd45, [%rd20];
	ld.u8 	%rs25, [%rd45+22];
	st.global.u8 	[%rd23+22], %rs25;
	ld.global.u64 	%rd46, [%rd20];
	ld.u8 	%rs26, [%rd46+23];
	st.global.u8 	[%rd23+23], %rs26;
	ld.global.u64 	%rd47, [%rd20];
	ld.u8 	%rs27, [%rd47+24];
	st.global.u8 	[%rd23+24], %rs27;
	ld.global.u64 	%rd48, [%rd20];
	ld.u8 	%rs28, [%rd48+25];
	st.global.u8 	[%rd23+25], %rs28;
	ld.global.u64 	%rd49, [%rd20];
	ld.u8 	%rs29, [%rd49+26];
	st.global.u8 	[%rd23+26], %rs29;
	ld.global.u64 	%rd50, [%rd20];
	ld.u8 	%rs30, [%rd50+27];
	st.global.u8 	[%rd23+27], %rs30;
	ld.global.u64 	%rd51, [%rd20];
	ld.u8 	%rs31, [%rd51+28];
	st.global.u8 	[%rd23+28], %rs31;
	ld.global.u64 	%rd52, [%rd20];
	ld.u8 	%rs32, [%rd52+29];
	st.global.u8 	[%rd23+29], %rs32;
	ld.global.u64 	%rd53, [%rd20];
	ld.u8 	%rs33, [%rd53+30];
	st.global.u8 	[%rd23+30], %rs33;
	ld.global.u64 	%rd54, [%rd20];
	ld.u8 	%rs34, [%rd54+31];
	st.global.u8 	[%rd23+31], %rs34;
	add.s32 	%r47, %r47, 1;
	add.s32 	%r46, %r46, 32;
	setp.lt.s32 	%p14, %r47, %r18;
	@%p14 bra 	$L__BB1_12;
$L__BB1_13:
	ret;

}


// ===== COMPILED SASS (sm_100) =====

	.target	sm_100

	.elftype	@"ET_EXEC"


//--------------------- .note.nv.tkinfo           --------------------------
	.section	.note.nv.tkinfo,"",@"SHT_NOTE"
	.sectionflags	@"SHF_NOTE_NV_TKINFO"
	.tkinfo
        /*0018*/ 	.word	0x00000002
        /*0030*/ 	.string	""
        /*0030*/ 	.string	"ptxas"
        /*0030*/ 	.string	"Cuda compilation tools, release 13.0, V13.0.88"
        /*0030*/ 	.string	"Build cuda_13.0.r13.0/compiler.36424714_0"
        /*0030*/ 	.string	"-arch sm_100 -m 64 "



//--------------------- .note.nv.cuinfo           --------------------------
	.section	.note.nv.cuinfo,"",@"SHT_NOTE"
	.sectionflags	@"SHF_NOTE_NV_CUINFO"
        /*0018*/ 	.short	0x0002
        /*001a*/ 	.short	0x0064
        /*001c*/ 	.short	0x0082
	.zero		2


//--------------------- .nv.info                  --------------------------
	.section	.nv.info,"",@"SHT_CUDA_INFO"
	.align	4


	//----- nvinfo : EIATTR_REGCOUNT
	.align		4
        /*0000*/ 	.byte	0x04, 0x2f
        /*0002*/ 	.short	(.L_3 - .L_2)
	.align		4
.L_2:
        /*0004*/ 	.word	index@(_Z15kernel_functionPcS_PS_S0_i)
        /*0008*/ 	.word	0x0000004e


	//----- nvinfo : EIATTR_FRAME_SIZE
	.align		4
.L_3:
        /*000c*/ 	.byte	0x04, 0x11
        /*000e*/ 	.short	(.L_5 - .L_4)
	.align		4
.L_4:
        /*0010*/ 	.word	index@(_Z15kernel_functionPcS_PS_S0_i)
        /*0014*/ 	.word	0x000002c8


	//----- nvinfo : EIATTR_REGCOUNT
	.align		4
.L_5:
        /*0018*/ 	.byte	0x04, 0x2f
        /*001a*/ 	.short	(.L_7 - .L_6)
	.align		4
.L_6:
        /*001c*/ 	.word	index@(_Z12kernel_mergePcS_PS_S0_i)
        /*0020*/ 	.word	0x0000001a


	//----- nvinfo : EIATTR_FRAME_SIZE
	.align		4
.L_7:
        /*0024*/ 	.byte	0x04, 0x11
        /*0026*/ 	.short	(.L_9 - .L_8)
	.align		4
.L_8:
        /*0028*/ 	.word	index@(_Z12kernel_mergePcS_PS_S0_i)
        /*002c*/ 	.word	0x00000000


	//----- nvinfo : EIATTR_MIN_STACK_SIZE
	.align		4
.L_9:
        /*0030*/ 	.byte	0x04, 0x12
        /*0032*/ 	.short	(.L_11 - .L_10)
	.align		4
.L_10:
        /*0034*/ 	.word	index@(_Z12kernel_mergePcS_PS_S0_i)
        /*0038*/ 	.word	0x00000000


	//----- nvinfo : EIATTR_MIN_STACK_SIZE
	.align		4
.L_11:
        /*003c*/ 	.byte	0x04, 0x12
        /*003e*/ 	.short	(.L_13 - .L_12)
	.align		4
.L_12:
        /*0040*/ 	.word	index@(_Z15kernel_functionPcS_PS_S0_i)
        /*0044*/ 	.word	0x000002c8
.L_13:


//--------------------- .nv.compat                --------------------------
	.section	.nv.compat,"",@"SHT_CUDA_COMPAT_INFO"
	.align	4
        /*0000*/ 	.byte	0x02, 0x09, 0x00, 0x00, 0x02, 0x02, 0x01, 0x00, 0x02, 0x05, 0x05, 0x00, 0x03, 0x07, 0x01, 0x01
        /*0010*/ 	.byte	0x02, 0x03, 0x00, 0x00, 0x02, 0x06, 0x01, 0x00, 0x04, 0x0b, 0x08, 0x00, 0x09, 0x00, 0x00, 0x00
        /*0020*/ 	.byte	0x00, 0x00, 0x00, 0x00


//--------------------- .nv.info._Z12kernel_mergePcS_PS_S0_i --------------------------
	.section	.nv.info._Z12kernel_mergePcS_PS_S0_i,"",@"SHT_CUDA_INFO"
	.sectionflags	@""
	.align	4


	//----- nvinfo : EIATTR_CUDA_API_VERSION
	.align		4
        /*0000*/ 	.byte	0x04, 0x37
        /*0002*/ 	.short	(.L_15 - .L_14)
.L_14:
        /*0004*/ 	.word	0x00000082


	//----- nvinfo : EIATTR_KPARAM_INFO
	.align		4
.L_15:
        /*0008*/ 	.byte	0x04, 0x17
        /*000a*/ 	.short	(.L_17 - .L_16)
.L_16:
        /*000c*/ 	.word	0x00000000
        /*0010*/ 	.short	0x0004
        /*0012*/ 	.short	0x0020
        /*0014*/ 	.byte	0x00, 0xf0, 0x11, 0x00


	//----- nvinfo : EIATTR_KPARAM_INFO
	.align		4
.L_17:
        /*0018*/ 	.byte	0x04, 0x17
        /*001a*/ 	.short	(.L_19 - .L_18)
.L_18:
        /*001c*/ 	.word	0x00000000
        /*0020*/ 	.short	0x0003
        /*0022*/ 	.short	0x0018
        /*0024*/ 	.byte	0x00, 0xf5, 0x21, 0x00


	//----- nvinfo : EIATTR_KPARAM_INFO
	.align		4
.L_19:
        /*0028*/ 	.byte	0x04, 0x17
        /*002a*/ 	.short	(.L_21 - .L_20)
.L_20:
        /*002c*/ 	.word	0x00000000
        /*0030*/ 	.short	0x0002
        /*0032*/ 	.short	0x0010
        /*0034*/ 	.byte	0x00, 0xf5, 0x21, 0x00


	//----- nvinfo : EIATTR_KPARAM_INFO
	.align		4
.L_21:
        /*0038*/ 	.byte	0x04, 0x17
        /*003a*/ 	.short	(.L_23 - .L_22)
.L_22:
        /*003c*/ 	.word	0x00000000
        /*0040*/ 	.short	0x0001
        /*0042*/ 	.short	0x0008
        /*0044*/ 	.byte	0x00, 0xf5, 0x21, 0x00


	//----- nvinfo : EIATTR_KPARAM_INFO
	.align		4
.L_23:
        /*0048*/ 	.byte	0x04, 0x17
        /*004a*/ 	.short	(.L_25 - .L_24)
.L_24:
        /*004c*/ 	.word	0x00000000
        /*0050*/ 	.short	0x0000
        /*0052*/ 	.short	0x0000
        /*0054*/ 	.byte	0x00, 0xf5, 0x21, 0x00


	//----- nvinfo : EIATTR_SPARSE_MMA_MASK
	.align		4
.L_25:
        /*0058*/ 	.byte	0x03, 0x50
        /*005a*/ 	.short	0x0000


	//----- nvinfo : EIATTR_MAXREG_COUNT
	.align		4
        /*005c*/ 	.byte	0x03, 0x1b
        /*005e*/ 	.short	0x00ff


	//----- nvinfo : EIATTR_NUM_BARRIERS
	.align		4
        /*0060*/ 	.byte	0x02, 0x4c
        /*0062*/ 	.byte	0x01
	.zero		1


	//----- nvinfo : EIATTR_MERCURY_ISA_VERSION
	.align		4
        /*0064*/ 	.byte	0x03, 0x5f
        /*0066*/ 	.short	0x0101


	//----- nvinfo : EIATTR_VRC_CTA_INIT_COUNT
	.align		4
        /*0068*/ 	.byte	0x02, 0x4a
	.zero		1
	.zero		1


	//----- nvinfo : EIATTR_EXIT_INSTR_OFFSETS
	.align		4
        /*006c*/ 	.byte	0x04, 0x1c
        /*006e*/ 	.short	(.L_27 - .L_26)


	//   ....[0]....
.L_26:
        /*0070*/ 	.word	0x00000460


	//   ....[1]....
        /*0074*/ 	.word	0x00000b10


	//----- nvinfo : EIATTR_CRS_STACK_SIZE
	.align		4
.L_27:
        /*0078*/ 	.byte	0x04, 0x1e
        /*007a*/ 	.short	(.L_29 - .L_28)
.L_28:
        /*007c*/ 	.word	0x00000000


	//----- nvinfo : EIATTR_CBANK_PARAM_SIZE
	.align		4
.L_29:
        /*0080*/ 	.byte	0x03, 0x19
        /*0082*/ 	.short	0x0024


	//----- nvinfo : EIATTR_PARAM_CBANK
	.align		4
        /*0084*/ 	.byte	0x04, 0x0a
        /*0086*/ 	.short	(.L_31 - .L_30)
	.align		4
.L_30:
        /*0088*/ 	.word	index@(.nv.constant0._Z12kernel_mergePcS_PS_S0_i)
        /*008c*/ 	.short	0x0380
        /*008e*/ 	.short	0x0024


	//----- nvinfo : EIATTR_SW_WAR
	.align		4
.L_31:
        /*0090*/ 	.byte	0x04, 0x36
        /*0092*/ 	.short	(.L_33 - .L_32)
.L_32:
        /*0094*/ 	.word	0x00000008
.L_33:


//--------------------- .nv.info._Z15kernel_functionPcS_PS_S0_i --------------------------
	.section	.nv.info._Z15kernel_functionPcS_PS_S0_i,"",@"SHT_CUDA_INFO"
	.sectionflags	@""
	.align	4


	//----- nvinfo : EIATTR_CUDA_API_VERSION
	.align		4
        /*0000*/ 	.byte	0x04, 0x37
        /*0002*/ 	.short	(.L_35 - .L_34)
.L_34:
        /*0004*/ 	.word	0x00000082


	//----- nvinfo : EIATTR_KPARAM_INFO
	.align		4
.L_35:
        /*0008*/ 	.byte	0x04, 0x17
        /*000a*/ 	.short	(.L_37 - .L_36)
.L_36:
        /*000c*/ 	.word	0x00000000
        /*0010*/ 	.short	0x0004
        /*0012*/ 	.short	0x0020
        /*0014*/ 	.byte	0x00, 0xf0, 0x11, 0x00


	//----- nvinfo : EIATTR_KPARAM_INFO
	.align		4
.L_37:
        /*0018*/ 	.byte	0x04, 0x17
        /*001a*/ 	.short	(.L_39 - .L_38)
.L_38:
        /*001c*/ 	.word	0x00000000
        /*0020*/ 	.short	0x0003
        /*0022*/ 	.short	0x0018
        /*0024*/ 	.byte	0x00, 0xf5, 0x21, 0x00


	//----- nvinfo : EIATTR_KPARAM_INFO
	.align		4
.L_39:
        /*0028*/ 	.byte	0x04, 0x17
        /*002a*/ 	.short	(.L_41 - .L_40)
.L_40:
        /*002c*/ 	.word	0x00000000
        /*0030*/ 	.short	0x0002
        /*0032*/ 	.short	0x0010
        /*0034*/ 	.byte	0x00, 0xf5, 0x21, 0x00


	//----- nvinfo : EIATTR_KPARAM_INFO
	.align		4
.L_41:
        /*0038*/ 	.byte	0x04, 0x17
        /*003a*/ 	.short	(.L_43 - .L_42)
.L_42:
        /*003c*/ 	.word	0x00000000
        /*0040*/ 	.short	0x0001
        /*0042*/ 	.short	0x0008
        /*0044*/ 	.byte	0x00, 0xf5, 0x21, 0x00


	//----- nvinfo : EIATTR_KPARAM_INFO
	.align		4
.L_43:
        /*0048*/ 	.byte	0x04, 0x17
        /*004a*/ 	.short	(.L_45 - .L_44)
.L_44:
        /*004c*/ 	.word	0x00000000
        /*0050*/ 	.short	0x0000
        /*0052*/ 	.short	0x0000
        /*0054*/ 	.byte	0x00, 0xf5, 0x21, 0x00


	//----- nvinfo : EIATTR_SPARSE_MMA_MASK
	.align		4
.L_45:
        /*0058*/ 	.byte	0x03, 0x50
        /*005a*/ 	.short	0x0000


	//----- nvinfo : EIATTR_MAXREG_COUNT
	.align		4
        /*005c*/ 	.byte	0x03, 0x1b
        /*005e*/ 	.short	0x00ff


	//----- nvinfo : EIATTR_NUM_BARRIERS
	.align		4
        /*0060*/ 	.byte	0x02, 0x4c
        /*0062*/ 	.byte	0x01
	.zero		1


	//----- nvinfo : EIATTR_MERCURY_ISA_VERSION
	.align		4
        /*0064*/ 	.byte	0x03, 0x5f
        /*0066*/ 	.short	0x0101


	//----- nvinfo : EIATTR_INT_WARP_WIDE_INSTR_OFFSETS
	.align		4
        /*0068*/ 	.byte	0x04, 0x31
        /*006a*/ 	.short	(.L_47 - .L_46)


	//   ....[0]....
.L_46:
        /*006c*/ 	.word	0x00001510


	//   ....[1]....
        /*0070*/ 	.word	0x000017a0


	//   ....[2]....
        /*0074*/ 	.word	0x000017b0


	//   ....[3]....
        /*0078*/ 	.word	0x000017c0


	//   ....[4]....
        /*007c*/ 	.word	0x000017d0


	//   ....[5]....
        /*0080*/ 	.word	0x00001800


	//   ....[6]....
        /*0084*/ 	.word	0x00001840


	//   ....[7]....
        /*0088*/ 	.word	0x00001880


	//   ....[8]....
        /*008c*/ 	.word	0x000018c0


	//   ....[9]....
        /*0090*/ 	.word	0x00001900


	//   ....[10]....
        /*0094*/ 	.word	0x00001940


	//   ....[11]....
        /*0098*/ 	.word	0x00001980


	//   ....[12]....
        /*009c*/ 	.word	0x000019c0


	//   ....[13]....
        /*00a0*/ 	.word	0x00001a00


	//   ....[14]....
        /*00a4*/ 	.word	0x00001a40


	//   ....[15]....
        /*00a8*/ 	.word	0x00001a80


	//   ....[16]....
        /*00ac*/ 	.word	0x00001ac0


	//   ....[17]....
        /*00b0*/ 	.word	0x00001b00


	//   ....[18]....
        /*00b4*/ 	.word	0x00001b40


	//   ....[19]....
        /*00b8*/ 	.word	0x00001b80


	//   ....[20]....
        /*00bc*/ 	.word	0x00001bc0


	//   ....[21]....
        /*00c0*/ 	.word	0x00001c00


	//   ....[22]....
        /*00c4*/ 	.word	0x00001c40


	//   ....[23]....
        /*00c8*/ 	.word	0x00001c80


	//   ....[24]....
        /*00cc*/ 	.word	0x00001cc0


	//   ....[25]....
        /*00d0*/ 	.word	0x00001d00


	//   ....[26]....
        /*00d4*/ 	.word	0x00001d40


	//   ....[27]....
        /*00d8*/ 	.word	0x00001d80


	//   ....[28]....
        /*00dc*/ 	.word	0x00001dc0


	//   ....[29]....
        /*00e0*/ 	.word	0x00001e00


	//   ....[30]....
        /*00e4*/ 	.word	0x00001e40


	//   ....[31]....
        /*00e8*/ 	.word	0x00001e80


	//   ....[32]....
        /*00ec*/ 	.word	0x00001ec0


	//   ....[33]....
        /*00f0*/ 	.word	0x00001f00


	//   ....[34]....
        /*00f4*/ 	.word	0x00001f40


	//   ....[35]....
        /*00f8*/ 	.word	0x00001f80


	//   ....[36]....
        /*00fc*/ 	.word	0x00001fc0


	//   ....[37]....
        /*0100*/ 	.word	0x00002000


	//   ....[38]....
        /*0104*/ 	.word	0x00002040


	//   ....[39]....
        /*0108*/ 	.word	0x00002080


	//   ....[40]....
        /*010c*/ 	.word	0x000020c0


	//   ....[41]....
        /*0110*/ 	.word	0x00002100


	//   ....[42]....
        /*0114*/ 	.word	0x00002140


	//   ....[43]....
        /*0118*/ 	.word	0x00002180


	//   ....[44]....
        /*011c*/ 	.word	0x000021c0


	//   ....[45]....
        /*0120*/ 	.word	0x00002200


	//   ....[46]....
        /*0124*/ 	.word	0x00002240


	//   ....[47]....
        /*0128*/ 	.word	0x00002280


	//   ....[48]....
        /*012c*/ 	.word	0x000022c0


	//   ....[49]....
        /*0130*/ 	.word	0x00002300


	//   ....[50]....
        /*0134*/ 	.word	0x00002340


	//   ....[51]....
        /*0138*/ 	.word	0x00002380


	//   ....[52]....
        /*013c*/ 	.word	0x000023c0


	//   ....[53]....
        /*0140*/ 	.word	0x00002400


	//   ....[54]....
        /*0144*/ 	.word	0x00002440


	//   ....[55]....
        /*0148*/ 	.word	0x00002480


	//   ....[56]....
        /*014c*/ 	.word	0x000024c0


	//   ....[57]....
        /*0150*/ 	.word	0x00002500


	//   ....[58]....
        /*0154*/ 	.word	0x00002540


	//   ....[59]....
        /*0158*/ 	.word	0x00002580


	//----- nvinfo : EIATTR_VRC_CTA_INIT_COUNT
	.align		4
.L_47:
        /*015c*/ 	.byte	0x02, 0x4a
	.zero		1
	.zero		1


	//----- nvinfo : EIATTR_EXIT_INSTR_OFFSETS
	.align		4
        /*0160*/ 	.byte	0x04, 0x1c
        /*0162*/ 	.short	(.L_49 - .L_48)


	//   ....[0]....
.L_48:
        /*0164*/ 	.word	0x00004160


	//----- nvinfo : EIATTR_CRS_STACK_SIZE
	.align		4
.L_49:
        /*0168*/ 	.byte	0x04, 0x1e
        /*016a*/ 	.short	(.L_51 - .L_50)
.L_50:
        /*016c*/ 	.word	0x00000000


	//----- nvinfo : EIATTR_CBANK_PARAM_SIZE
	.align		4
.L_51:
        /*0170*/ 	.byte	0x03, 0x19
        /*0172*/ 	.short	0x0024


	//----- nvinfo : EIATTR_PARAM_CBANK
	.align		4
        /*0174*/ 	.byte	0x04, 0x0a
        /*0176*/ 	.short	(.L_53 - .L_52)
	.align		4
.L_52:
        /*0178*/ 	.word	index@(.nv.constant0._Z15kernel_functionPcS_PS_S0_i)
        /*017c*/ 	.short	0x0380
        /*017e*/ 	.short	0x0024


	//----- nvinfo : EIATTR_SW_WAR
	.align		4
.L_53:
        /*0180*/ 	.byte	0x04, 0x36
        /*0182*/ 	.short	(.L_55 - .L_54)
.L_54:
        /*0184*/ 	.word	0x00000008
.L_55:


//--------------------- .nv.callgraph             --------------------------
	.section	.nv.callgraph,"",@"SHT_CUDA_CALLGRAPH"
	.align	4
	.sectionentsize	8
	.align		4
        /*0000*/ 	.word	0x00000000
	.align		4
        /*0004*/ 	.word	0xffffffff
	.align		4
        /*0008*/ 	.word	0x00000000
	.align		4
        /*000c*/ 	.word	0xfffffffe
	.align		4
        /*0010*/ 	.word	0x00000000
	.align		4
        /*0014*/ 	.word	0xfffffffd
	.align		4
        /*0018*/ 	.word	0x00000000
	.align		4
        /*001c*/ 	.word	0xfffffffc


//--------------------- .nv.constant3             --------------------------
	.section	.nv.constant3,"a",@progbits
.nv.constant3:
	.type		MAX_INF_STR,@object
	.size		MAX_INF_STR,(MIN_INF_STR - MAX_INF_STR)
MAX_INF_STR:
        /*0000*/ 	.byte	0x7e, 0x00
	.type		MIN_INF_STR,@object
	.size		MIN_INF_STR,(.L_1 - MIN_INF_STR)
MIN_INF_STR:
        /*0002*/ 	.byte	0x30, 0x00
.L_1:


//--------------------- .text._Z12kernel_mergePcS_PS_S0_i --------------------------
	.section	.text._Z12kernel_mergePcS_PS_S0_i,"ax",@progbits
	.align	128
        .global         _Z12kernel_mergePcS_PS_S0_i
        .type           _Z12kernel_mergePcS_PS_S0_i,@function
        .size           _Z12kernel_mergePcS_PS_S0_i,(.L_x_42 - _Z12kernel_mergePcS_PS_S0_i)
        .other          _Z12kernel_mergePcS_PS_S0_i,@"STO_CUDA_ENTRY STV_DEFAULT"
_Z12kernel_mergePcS_PS_S0_i:
.text._Z12kernel_mergePcS_PS_S0_i:
[----:B------:R-:W-:Y:S08]  /*0000*/  LDC R1, c[0x0][0x37c] ;  /* 0x0000df00ff017b82 */ /* 0x000ff00000000800 */
[----:B------:R-:W0:Y:S01]  /*0010*/  LDC R5, c[0x0][0x3a0] ;  /* 0x0000e800ff057b82 */ /* 0x000e220000000800 */
[----:B------:R-:W1:Y:S01]  /*0020*/  S2R R4, SR_TID.X ;  /* 0x0000000000047919 */ /* 0x000e620000002100 */
[----:B------:R-:W-:Y:S01]  /*0030*/  UMOV UR4, 0x400 ;  /* 0x0000040000047882 */ /* 0x000fe20000000000 */
[----:B------:R-:W-:Y:S01]  /*0040*/  BSSY.RECONVERGENT B0, `(.L_x_0) ;  /* 0x000003c000007945 */ /* 0x000fe20003800200 */
[----:B------:R-:W-:-:S04]  /*0050*/  UIADD3 UR5, UPT, UPT, UR4, 0x80, URZ ;  /* 0x0000008004057890 */ /* 0x000fc8000fffe0ff */
[----:B------:R-:W2:Y:S01]  /*0060*/  S2UR UR6, SR_CgaCtaId ;  /* 0x00000000000679c3 */ /* 0x000ea20000008800 */
[----:B0-----:R-:W-:-:S05]  /*0070*/  VIADD R0, R5, 0x7ff ;  /* 0x000007ff05007836 */ /* 0x001fca0000000000 */
[----:B------:R-:W-:Y:S01]  /*0080*/  SHF.R.S32.HI R3, RZ, 0x1f, R0 ;  /* 0x0000001fff037819 */ /* 0x000fe20000011400 */
[----:B--2---:R-:W-:-:S03]  /*0090*/  ULEA UR4, UR6, UR4, 0x18 ;  /* 0x0000000406047291 */ /* 0x004fc6000f8ec0ff */
[----:B------:R-:W-:Y:S01]  /*00a0*/  LEA.HI R3, R3, R0, RZ, 0xb ;  /* 0x0000000003037211 */ /* 0x000fe200078f58ff */
[----:B------:R-:W-:-:S03]  /*00b0*/  ULEA UR5, UR6, UR5, 0x18 ;  /* 0x0000000506057291 */ /* 0x000fc6000f8ec0ff */
[----:B------:R-:W-:Y:S02]  /*00c0*/  SHF.R.S32.HI R3, RZ, 0xb, R3 ;  /* 0x0000000bff037819 */ /* 0x000fe40000011403 */
[C---:B-1----:R-:W-:Y:S02]  /*00d0*/  LEA R2, R4.reuse, UR4, 0x2 ;  /* 0x0000000404027c11 */ /* 0x042fe4000f8e10ff */
[----:B------:R-:W-:Y:S01]  /*00e0*/  LEA R0, R4, UR5, 0x2 ;  /* 0x0000000504007c11 */ /* 0x000fe2000f8e10ff */
[----:B------:R-:W-:-:S03]  /*00f0*/  IMAD.SHL.U32 R3, R3, 0x40, RZ ;  /* 0x0000004003037824 */ /* 0x000fc600078e00ff */
[----:B------:R-:W0:Y:S01]  /*0100*/  LDCU.64 UR4, c[0x0][0x358] ;  /* 0x00006b00ff0477ac */ /* 0x000e220008000a00 */
[----:B------:R-:W-:Y:S01]  /*0110*/  IMAD R6, R3, R4, RZ ;  /* 0x0000000403067224 */ /* 0x000fe200078e02ff */
[----:B------:R-:W-:-:S04]  /*0120*/  LOP3.LUT R4, R4, 0x1, RZ, 0xc0, !PT ;  /* 0x0000000104047812 */ /* 0x000fc800078ec0ff */
[----:B------:R-:W-:Y:S01]  /*0130*/  VIADDMNMX R3, R6, R3, R5, PT ;  /* 0x0000000306037246 */ /* 0x000fe20003800105 */
[----:B------:R1:W-:Y:S01]  /*0140*/  STS [R2], R6 ;  /* 0x0000000602007388 */ /* 0x0003e20000000800 */
[----:B------:R-:W-:-:S03]  /*0150*/  ISETP.NE.U32.AND P0, PT, R4, 0x1, PT ;  /* 0x000000010400780c */ /* 0x000fc60003f05070 */
[----:B------:R1:W-:Y:S10]  /*0160*/  STS [R0], R3 ;  /* 0x0000000300007388 */ /* 0x0003f40000000800 */
[----:B01----:R-:W-:Y:S05]  /*0170*/  @!P0 BRA `(.L_x_1) ;  /* 0x0000000000a08947 */ /* 0x003fea0003800000 */
[----:B------:R-:W-:Y:S04]  /*0180*/  LDS R5, [R2+0x4] ;  /* 0x0000040002057984 */ /* 0x000fe80000000800 */
[----:B------:R-:W0:Y:S02]  /*0190*/  LDS R4, [R0+0x4] ;  /* 0x0000040000047984 */ /* 0x000e240000000800 */
[----:B0-----:R-:W-:-:S04]  /*01a0*/  ISETP.GE.AND P0, PT, R5, R4, PT ;  /* 0x000000040500720c */ /* 0x001fc80003f06270 */
[----:B------:R-:W-:-:S13]  /*01b0*/  ISETP.GE.OR P0, PT, R6, R3, P0 ;  /* 0x000000030600720c */ /* 0x000fda0000706670 */
[----:B------:R-:W-:Y:S05]  /*01c0*/  @P0 BRA `(.L_x_1) ;  /* 0x00000000008c0947 */ /* 0x000fea0003800000 */
[----:B------:R-:W-:-:S07]  /*01d0*/  IMAD.MOV.U32 R12, RZ, RZ, R6 ;  /* 0x000000ffff0c7224 */ /* 0x000fce00078e0006 */
.L_x_7:
[----:B0-----:R-:W0:Y:S02]  /*01e0*/  LDC.64 R8, c[0x0][0x390] ;  /* 0x0000e400ff087b82 */ /* 0x001e240000000a00 */
[----:B0-----:R-:W-:-:S04]  /*01f0*/  IMAD.WIDE R10, R12, 0x8, R8 ;  /* 0x000000080c0a7825 */ /* 0x001fc800078e0208 */
[----:B------:R-:W-:Y:S02]  /*0200*/  IMAD.WIDE R8, R5, 0x8, R8 ;  /* 0x0000000805087825 */ /* 0x000fe400078e0208 */
[----:B------:R-:W5:Y:S04]  /*0210*/  LDG.E.64 R10, desc[UR4][R10.64] ;  /* 0x000000040a0a7981 */ /* 0x000f68000c1e1b00 */
[----:B------:R-:W5:Y:S01]  /*0220*/  LDG.E.64 R8, desc[UR4][R8.64] ;  /* 0x0000000408087981 */ /* 0x000f62000c1e1b00 */
[----:B------:R-:W-:Y:S01]  /*0230*/  BSSY.RECONVERGENT B1, `(.L_x_2) ;  /* 0x0000015000017945 */ /* 0x000fe20003800200 */
[----:B------:R-:W-:-:S07]  /*0240*/  IMAD.MOV.U32 R7, RZ, RZ, RZ ;  /* 0x000000ffff077224 */ /* 0x000fce00078e00ff */
.L_x_5:
[----:B-----5:R-:W-:Y:S02]  /*0250*/  IADD3 R16, P1, PT, R7, R8, RZ ;  /* 0x0000000807107210 */ /* 0x020fe40007f3e0ff */
[----:B------:R-:W-:-:S03]  /*0260*/  IADD3 R14, P0, PT, R10, R7, RZ ;  /* 0x000000070a0e7210 */ /* 0x000fc60007f1e0ff */
[----:B------:R-:W-:Y:S02]  /*0270*/  IMAD.X R17, RZ, RZ, R9, P1 ;  /* 0x000000ffff117224 */ /* 0x000fe400008e0609 */
[----:B------:R-:W-:-:S04]  /*0280*/  IMAD.X R15, RZ, RZ, R11, P0 ;  /* 0x000000ffff0f7224 */ /* 0x000fc800000e060b */
[----:B------:R-:W2:Y:S04]  /*0290*/  LD.E.S8 R17, desc[UR4][R16.64] ;  /* 0x0000000410117980 */ /* 0x000ea8000c101300 */
[----:B------:R-:W2:Y:S02]  /*02a0*/  LD.E.S8 R14, desc[UR4][R14.64] ;  /* 0x000000040e0e7980 */ /* 0x000ea4000c101300 */
[----:B--2---:R-:W-:-:S13]  /*02b0*/  ISETP.GE.AND P0, PT, R14, R17, PT ;  /* 0x000000110e00720c */ /* 0x004fda0003f06270 */
[----:B------:R-:W-:Y:S05]  /*02c0*/  @!P0 BRA `(.L_x_3) ;  /* 0x0000000000208947 */ /* 0x000fea0003800000 */
[----:B------:R-:W-:-:S13]  /*02d0*/  ISETP.GT.AND P0, PT, R14, R17, PT ;  /* 0x000000110e00720c */ /* 0x000fda0003f04270 */
[----:B------:R-:W-:Y:S05]  /*02e0*/  @P0 BRA `(.L_x_4) ;  /* 0x0000000000100947 */ /* 0x000fea0003800000 */
[----:B------:R-:W-:Y:S02]  /*02f0*/  ISETP.NE.AND P1, PT, R14, RZ, PT ;  /* 0x000000ff0e00720c */ /* 0x000fe40003f25270 */
[C---:B------:R-:W-:Y:S01]  /*0300*/  ISETP.GE.U32.AND P0, PT, R7.reuse, 0x1f, PT ;  /* 0x0000001f0700780c */ /* 0x040fe20003f06070 */
[----:B------:R-:W-:-:S12]  /*0310*/  VIADD R7, R7, 0x1 ;  /* 0x0000000107077836 */ /* 0x000fd80000000000 */
[----:B------:R-:W-:Y:S05]  /*0320*/  @!P0 BRA P1, `(.L_x_5) ;  /* 0xfffffffc00c88947 */ /* 0x000fea000083ffff */
.L_x_4:
[----:B------:R-:W-:Y:S01]  /*0330*/  VIADD R5, R5, 0x1 ;  /* 0x0000000105057836 */ /* 0x000fe20000000000 */
[----:B------:R-:W-:Y:S06]  /*0340*/  BRA `(.L_x_6) ;  /* 0x00000000000c7947 */ /* 0x000fec0003800000 */
.L_x_3:
[----:B------:R-:W-:Y:S02]  /*0350*/  IMAD.MOV.U32 R8, RZ, RZ, R10 ;  /* 0x000000ffff087224 */ /* 0x000fe400078e000a */
[----:B------:R-:W-:Y:S02]  /*0360*/  IMAD.MOV.U32 R9, RZ, RZ, R11 ;  /* 0x000000ffff097224 */ /* 0x000fe400078e000b */
[----:B------:R-:W-:-:S07]  /*0370*/  VIADD R12, R12, 0x1 ;  /* 0x000000010c0c7836 */ /* 0x000fce0000000000 */
.L_x_6:
[----:B------:R-:W-:Y:S05]  /*0380*/  BSYNC.RECONVERGENT B1 ;  /* 0x0000000000017941 */ /* 0x000fea0003800200 */
.L_x_2:
[----:B------:R-:W0:Y:S01]  /*0390*/  LDC.64 R10, c[0x0][0x398] ;  /* 0x0000e600ff0a7b82 */ /* 0x000e220000000a00 */
[----:B------:R-:W-:Y:S02]  /*03a0*/  ISETP.GE.AND P0, PT, R5, R4, PT ;  /* 0x000000040500720c */ /* 0x000fe40003f06270 */
[----:B------:R-:W-:Y:S01]  /*03b0*/  ISETP.LT.AND P1, PT, R12, R3, PT ;  /* 0x000000030c00720c */ /* 0x000fe20003f21270 */
[----:B0-----:R-:W-:-:S04]  /*03c0*/  IMAD.WIDE R10, R6, 0x8, R10 ;  /* 0x00000008060a7825 */ /* 0x001fc800078e020a */
[----:B------:R-:W-:Y:S01]  /*03d0*/  VIADD R6, R6, 0x1 ;  /* 0x0000000106067836 */ /* 0x000fe20000000000 */
[----:B------:R0:W-:Y:S07]  /*03e0*/  STG.E.64 desc[UR4][R10.64], R8 ;  /* 0x000000080a007986 */ /* 0x0001ee000c101b04 */
[----:B------:R-:W-:Y:S05]  /*03f0*/  @!P0 BRA P1, `(.L_x_7) ;  /* 0xfffffffc00788947 */ /* 0x000fea000083ffff */
.L_x_1:
[----:B------:R-:W-:Y:S05]  /*0400*/  BSYNC.RECONVERGENT B0 ;  /* 0x0000000000007941 */ /* 0x000fea0003800200 */
.L_x_0:
[----:B------:R-:W-:Y:S08]  /*0410*/  BAR.SYNC.DEFER_BLOCKING 0x0 ;  /* 0x0000000000007b1d */ /* 0x000ff00000010000 */
[----:B------:R-:W-:Y:S06]  /*0420*/  BAR.SYNC.DEFER_BLOCKING 0x0 ;  /* 0x0000000000007b1d */ /* 0x000fec0000010000 */
[----:B------:R-:W-:Y:S04]  /*0430*/  LDS R7, [R2] ;  /* 0x0000000002077984 */ /* 0x000fe80000000800 */
[----:B------:R-:W1:Y:S02]  /*0440*/  LDS R0, [R0] ;  /* 0x0000000000007984 */ /* 0x000e640000000800 */
[----:B-1----:R-:W-:-:S13]  /*0450*/  ISETP.GE.AND P0, PT, R7, R0, PT ;  /* 0x000000000700720c */ /* 0x002fda0003f06270 */
[----:B------:R-:W-:Y:S05]  /*0460*/  @P0 EXIT ;  /* 0x000000000000094d */ /* 0x000fea0003800000 */
[----:B------:R-:W-:Y:S01]  /*0470*/  IMAD.SHL.U32 R6, R7, 0x20, RZ ;  /* 0x0000002007067824 */ /* 0x000fe200078e00ff */
[----:B------:R-:W1:Y:S06]  /*0480*/  LDCU.64 UR6, c[0x0][0x388] ;  /* 0x00007100ff0677ac */ /* 0x000e6c0008000a00 */
.L_x_8:
[----:B------:R-:W2:Y:S02]  /*0490*/  LDC.64 R2, c[0x0][0x398] ;  /* 0x0000e600ff027b82 */ /* 0x000ea40000000a00 */
[----:B--2---:R-:W-:-:S05]  /*04a0*/  IMAD.WIDE R2, R7, 0x8, R2 ;  /* 0x0000000807027825 */ /* 0x004fca00078e0202 */
[----:B0---4-:R-:W2:Y:S01]  /*04b0*/  LDG.E.64 R8, desc[UR4][R2.64] ;  /* 0x0000000402087981 */ /* 0x011ea2000c1e1b00 */
[----:B-1----:R-:W-:-:S04]  /*04c0*/  IADD3 R4, P0, PT, R6, UR6, RZ ;  /* 0x0000000606047c10 */ /* 0x002fc8000ff1e0ff */
[----:B------:R-:W-:Y:S01]  /*04d0*/  LEA.HI.X.SX32 R5, R6, UR7, 0x1, P0 ;  /* 0x0000000706057c11 */ /* 0x000fe200080f0eff */
[----:B--2---:R-:W2:Y:S04]  /*04e0*/  LD.E.U8 R17, desc[UR4][R8.64] ;  /* 0x0000000408117980 */ /* 0x004ea8000c101100 */
[----:B--2---:R0:W-:Y:S04]  /*04f0*/  STG.E.U8 desc[UR4][R4.64], R17 ;  /* 0x0000001104007986 */ /* 0x0041e8000c101104 */
[----:B------:R-:W2:Y:S04]  /*0500*/  LDG.E.64 R10, desc[UR4][R2.64] ;  /* 0x00000004020a7981 */ /* 0x000ea8000c1e1b00 */
[----:B--2---:R-:W2:Y:S04]  /*0510*/  LD.E.U8 R19, desc[UR4][R10.64+0x1] ;  /* 0x000001040a137980 */ /* 0x004ea8000c101100 */
[----:B--2---:R1:W-:Y:S04]  /*0520*/  STG.E.U8 desc[UR4][R4.64+0x1], R19 ;  /* 0x0000011304007986 */ /* 0x0043e8000c101104 */
[----:B------:R-:W2:Y:S04]  /*0530*/  LDG.E.64 R12, desc[UR4][R2.64] ;  /* 0x00000004020c7981 */ /* 0x000ea8000c1e1b00 */
[----:B--2---:R-:W2:Y:S04]  /*0540*/  LD.E.U8 R21, desc[UR4][R12.64+0x2] ;  /* 0x000002040c157980 */ /* 0x004ea8000c101100 */
[----:B--2---:R2:W-:Y:S04]  /*0550*/  STG.E.U8 desc[UR4][R4.64+0x2], R21 ;  /* 0x0000021504007986 */ /* 0x0045e8000c101104 */
[----:B------:R-:W3:Y:S04]  /*0560*/  LDG.E.64 R14, desc[UR4][R2.64] ;  /* 0x00000004020e7981 */ /* 0x000ee8000c1e1b00 */
[----:B---3--:R-:W3:Y:S04]  /*0570*/  LD.E.U8 R23, desc[UR4][R14.64+0x3] ;  /* 0x000003040e177980 */ /* 0x008ee8000c101100 */
[----:B---3--:R3:W-:Y:S04]  /*0580*/  STG.E.U8 desc[UR4][R4.64+0x3], R23 ;  /* 0x0000031704007986 */ /* 0x0087e8000c101104 */
[----:B------:R-:W0:Y:S04]  /*0590*/  LDG.E.64 R8, desc[UR4][R2.64] ;  /* 0x0000000402087981 */ /* 0x000e28000c1e1b00 */
[----:B0-----:R-:W4:Y:S04]  /*05a0*/  LD.E.U8 R17, desc[UR4][R8.64+0x4] ;  /* 0x0000040408117980 */ /* 0x001f28000c101100 */
[----:B----4-:R0:W-:Y:S04]  /*05b0*/  STG.E.U8 desc[UR4][R4.64+0x4], R17 ;  /* 0x0000041104007986 */ /* 0x0101e8000c101104 */
[----:B------:R-:W1:Y:S04]  /*05c0*/  LDG.E.64 R10, desc[UR4][R2.64] ;  /* 0x00000004020a7981 */ /* 0x000e68000c1e1b00 */
[----:B-1----:R-:W4:Y:S04]  /*05d0*/  LD.E.U8 R19, desc[UR4][R10.64+0x5] ;  /* 0x000005040a137980 */ /* 0x002f28000c101100 */
[----:B----4-:R1:W-:Y:S04]  /*05e0*/  STG.E.U8 desc[UR4][R4.64+0x5], R19 ;  /* 0x0000051304007986 */ /* 0x0103e8000c101104 */
        /* <DEDUP_REMOVED lines=58> */
[----:B-1----:R-:W5:Y:S04]  /*0990*/  LD.E.U8 R19, desc[UR4][R10.64+0x19] ;  /* 0x000019040a137980 */ /* 0x002f68000c101100 */
[----:B-----5:R4:W-:Y:S04]  /*09a0*/  STG.E.U8 desc[UR4][R4.64+0x19], R19 ;  /* 0x0000191304007986 */ /* 0x0209e8000c101104 */
[----:B------:R-:W2:Y:S04]  /*09b0*/  LDG.E.64 R12, desc[UR4][R2.64] ;  /* 0x00000004020c7981 */ /* 0x000ea8000c1e1b00 */
[----:B--2---:R-:W2:Y:S04]  /*09c0*/  LD.E.U8 R21, desc[UR4][R12.64+0x1a] ;  /* 0x00001a040c157980 */ /* 0x004ea8000c101100 */
[----:B--2---:R4:W-:Y:S04]  /*09d0*/  STG.E.U8 desc[UR4][R4.64+0x1a], R21 ;  /* 0x00001a1504007986 */ /* 0x0049e8000c101104 */
[----:B------:R-:W3:Y:S04]  /*09e0*/  LDG.E.64 R14, desc[UR4][R2.64] ;  /* 0x00000004020e7981 */ /* 0x000ee8000c1e1b00 */
[----:B---3--:R-:W2:Y:S04]  /*09f0*/  LD.E.U8 R23, desc[UR4][R14.64+0x1b] ;  /* 0x00001b040e177980 */ /* 0x008ea8000c101100 */
[----:B--2---:R4:W-:Y:S04]  /*0a00*/  STG.E.U8 desc[UR4][R4.64+0x1b], R23 ;  /* 0x00001b1704007986 */ /* 0x0049e8000c101104 */
[----:B------:R-:W2:Y:S04]  /*0a10*/  LDG.E.64 R8, desc[UR4][R2.64] ;  /* 0x0000000402087981 */ /* 0x000ea8000c1e1b00 */
        /* <DEDUP_REMOVED lines=9> */
[----:B--2---:R-:W2:Y:S01]  /*0ab0*/  LD.E.U8 R15, desc[UR4][R14.64+0x1f] ;  /* 0x00001f040e0f7980 */ /* 0x004ea2000c101100 */
[----:B------:R-:W-:-:S02]  /*0ac0*/  VIADD R7, R7, 0x1 ;  /* 0x0000000107077836 */ /* 0x000fc40000000000 */
[----:B------:R-:W-:-:S03]  /*0ad0*/  VIADD R6, R6, 0x20 ;  /* 0x0000002006067836 */ /* 0x000fc60000000000 */
[----:B------:R-:W-:Y:S01]  /*0ae0*/  ISETP.GE.AND P0, PT, R7, R0, PT ;  /* 0x000000000700720c */ /* 0x000fe20003f06270 */
[----:B--2---:R4:W-:-:S12]  /*0af0*/  STG.E.U8 desc[UR4][R4.64+0x1f], R15 ;  /* 0x00001f0f04007986 */ /* 0x0049d8000c101104 */
[----:B------:R-:W-:Y:S05]  /*0b00*/  @!P0 BRA `(.L_x_8) ;  /* 0xfffffff800608947 */ /* 0x000fea000383ffff */
[----:B------:R-:W-:Y:S05]  /*0b10*/  EXIT ;  /* 0x000000000000794d */ /* 0x000fea0003800000 */
.L_x_9:
[----:B------:R-:W-:-:S00]  /*0b20*/  BRA `(.L_x_9) ;  /* 0xfffffffc00fc7947 */ /* 0x000fc0000383ffff */
[----:B------:R-:W-:-:S00]  /*0b30*/  NOP ;  /* 0x0000000000007918 */ /* 0x000fc00000000000 */
        /* <DEDUP_REMOVED lines=12> */
.L_x_42:


//--------------------- .text._Z15kernel_functionPcS_PS_S0_i --------------------------
	.section	.text._Z15kernel_functionPcS_PS_S0_i,"ax",@progbits
	.align	128
        .global         _Z15kernel_functionPcS_PS_S0_i
        .type           _Z15kernel_functionPcS_PS_S0_i,@function
        .size           _Z15kernel_functionPcS_PS_S0_i,(.L_x_43 - _Z15kernel_functionPcS_PS_S0_i)
        .other          _Z15kernel_functionPcS_PS_S0_i,@"STO_CUDA_ENTRY STV_DEFAULT"
_Z15kernel_functionPcS_PS_S0_i:
.text._Z15kernel_functionPcS_PS_S0_i:
[----:B------:R-:W0:Y:S08]  /*0000*/  LDC R1, c[0x0][0x37c] ;  /* 0x0000df00ff017b82 */ /* 0x000e300000000800 */
[----:B------:R-:W1:Y:S01]  /*0010*/  LDC R4, c[0x0][0x3a0] ;  /* 0x0000e800ff047b82 */ /* 0x000e620000000800 */
[----:B------:R-:W2:Y:S01]  /*0020*/  S2R R61, SR_TID.X ;  /* 0x00000000003d7919 */ /* 0x000ea20000002100 */
[----:B------:R-:W3:Y:S01]  /*0030*/  LDCU.64 UR6, c[0x0][0x358] ;  /* 0x00006b00ff0677ac */ /* 0x000ee20008000a00 */
[----:B------:R-:W-:Y:S01]  /*0040*/  BSSY.RECONVERGENT B0, `(.L_x_10) ;  /* 0x000006b000007945 */ /* 0x000fe20003800200 */
[----:B0-----:R-:W-:Y:S01]  /*0050*/  VIADD R1, R1, 0xfffffd38 ;  /* 0xfffffd3801017836 */ /* 0x001fe20000000000 */
[----:B------:R-:W0:Y:S03]  /*0060*/  LDCU.64 UR8, c[0x0][0x380] ;  /* 0x00007000ff0877ac */ /* 0x000e260008000a00 */
[----:B------:R-:W2:Y:S08]  /*0070*/  S2UR UR4, SR_CTAID.X ;  /* 0x00000000000479c3 */ /* 0x000eb00000002500 */
[----:B------:R-:W2:Y:S01]  /*0080*/  LDC R2, c[0x0][0x360] ;  /* 0x0000d800ff027b82 */ /* 0x000ea20000000800 */
[----:B-1----:R-:W-:-:S05]  /*0090*/  VIADD R0, R4, 0x7ff ;  /* 0x000007ff04007836 */ /* 0x002fca0000000000 */
[----:B------:R-:W-:-:S04]  /*00a0*/  SHF.R.S32.HI R3, RZ, 0x1f, R0 ;  /* 0x0000001fff037819 */ /* 0x000fc80000011400 */
[----:B------:R-:W-:-:S04]  /*00b0*/  LEA.HI R3, R3, R0, RZ, 0xb ;  /* 0x0000000003037211 */ /* 0x000fc800078f58ff */
[----:B------:R-:W-:Y:S01]  /*00c0*/  SHF.R.S32.HI R62, RZ, 0xb, R3 ;  /* 0x0000000bff3e7819 */ /* 0x000fe20000011403 */
[----:B--2---:R-:W-:-:S04]  /*00d0*/  IMAD R63, R2, UR4, R61 ;  /* 0x00000004023f7c24 */ /* 0x004fc8000f8e023d */
[----:B------:R-:W-:-:S05]  /*00e0*/  IMAD R63, R62, R63, RZ ;  /* 0x0000003f3e3f7224 */ /* 0x000fca00078e02ff */
[----:B------:R-:W-:Y:S01]  /*00f0*/  VIADDMNMX R0, R63, R62, R4, PT ;  /* 0x0000003e3f007246 */ /* 0x000fe20003800104 */
[----:B------:R-:W-:-:S03]  /*0100*/  IMAD R62, R62, UR4, RZ ;  /* 0x000000043e3e7c24 */ /* 0x000fc6000f8e02ff */
[----:B------:R-:W-:-:S13]  /*0110*/  ISETP.GT.AND P0, PT, R0, R63, PT ;  /* 0x0000003f0000720c */ /* 0x000fda0003f04270 */
[----:B0--3--:R-:W-:Y:S05]  /*0120*/  @!P0 BRA `(.L_x_11) ;  /* 0x0000000400708947 */ /* 0x009fea0003800000 */
[----:B------:R-:W-:Y:S01]  /*0130*/  IADD3 R2, PT, PT, R63, -R0, RZ ;  /* 0x800000003f027210 */ /* 0x000fe20007ffe0ff */
[--C-:B------:R-:W-:Y:S01]  /*0140*/  IMAD.IADD R20, R0, 0x1, -R63.reuse ;  /* 0x0000000100147824 */ /* 0x100fe200078e0a3f */
[----:B------:R-:W-:Y:S01]  /*0150*/  BSSY.RECONVERGENT B1, `(.L_x_12) ;  /* 0x0000028000017945 */ /* 0x000fe20003800200 */
[----:B------:R-:W-:Y:S01]  /*0160*/  IMAD.MOV.U32 R21, RZ, RZ, R63 ;  /* 0x000000ffff157224 */ /* 0x000fe200078e003f */
[----:B------:R-:W-:Y:S02]  /*0170*/  ISETP.GT.U32.AND P1, PT, R2, -0x8, PT ;  /* 0xfffffff80200780c */ /* 0x000fe40003f24070 */
[----:B------:R-:W-:-:S04]  /*0180*/  LOP3.LUT R24, R20, 0x7, RZ, 0xc0, !PT ;  /* 0x0000000714187812 */ /* 0x000fc800078ec0ff */
[----:B------:R-:W-:-:S07]  /*0190*/  ISETP.NE.AND P0, PT, R24, RZ, PT ;  /* 0x000000ff1800720c */ /* 0x000fce0003f05270 */
[----:B------:R-:W-:Y:S06]  /*01a0*/  @P1 BRA `(.L_x_13) ;  /* 0x0000000000881947 */ /* 0x000fec0003800000 */
[----:B------:R-:W0:Y:S01]  /*01b0*/  LDC.64 R18, c[0x0][0x390] ;  /* 0x0000e400ff127b82 */ /* 0x000e220000000a00 */
[----:B------:R-:W-:Y:S01]  /*01c0*/  LOP3.LUT R22, R20, 0xfffffff8, RZ, 0xc0, !PT ;  /* 0xfffffff814167812 */ /* 0x000fe200078ec0ff */
[----:B------:R-:W-:Y:S02]  /*01d0*/  IMAD.MOV.U32 R23, RZ, RZ, RZ ;  /* 0x000000ffff177224 */ /* 0x000fe400078e00ff */
[----:B------:R-:W-:-:S07]  /*01e0*/  IMAD.MOV.U32 R21, RZ, RZ, R63 ;  /* 0x000000ffff157224 */ /* 0x000fce00078e003f */
.L_x_14:
[----:B-1----:R-:W-:Y:S02]  /*01f0*/  SHF.L.U32 R2, R21, 0x5, RZ ;  /* 0x0000000515027819 */ /* 0x002fe400000006ff */
[----:B------:R-:W-:Y:S02]  /*0200*/  IADD3 R23, PT, PT, R23, 0x8, RZ ;  /* 0x0000000817177810 */ /* 0x000fe40007ffe0ff */
[----:B------:R-:W-:-:S04]  /*0210*/  IADD3 R4, P1, PT, R2, UR8, RZ ;  /* 0x0000000802047c10 */ /* 0x000fc8000ff3e0ff */
[----:B------:R-:W-:Y:S01]  /*0220*/  LEA.HI.X.SX32 R5, R2, UR9, 0x1, P1 ;  /* 0x0000000902057c11 */ /* 0x000fe200088f0eff */
[C---:B0-----:R-:W-:Y:S01]  /*0230*/  IMAD.WIDE R2, R21.reuse, 0x8, R18 ;  /* 0x0000000815027825 */ /* 0x041fe200078e0212 */
[C---:B------:R-:W-:Y:S02]  /*0240*/  IADD3 R6, P1, PT, R4.reuse, 0x20, RZ ;  /* 0x0000002004067810 */ /* 0x040fe40007f3e0ff */
[C---:B------:R-:W-:Y:S01]  /*0250*/  IADD3 R8, P2, PT, R4.reuse, 0x40, RZ ;  /* 0x0000004004087810 */ /* 0x040fe20007f5e0ff */
[----:B------:R-:W-:Y:S01]  /*0260*/  VIADD R21, R21, 0x8 ;  /* 0x0000000815157836 */ /* 0x000fe20000000000 */
[C---:B------:R-:W-:Y:S01]  /*0270*/  IADD3 R10, P3, PT, R4.reuse, 0x60, RZ ;  /* 0x00000060040a7810 */ /* 0x040fe20007f7e0ff */
[--C-:B------:R-:W-:Y:S01]  /*0280*/  IMAD.X R7, RZ, RZ, R5.reuse, P1 ;  /* 0x000000ffff077224 */ /* 0x100fe200008e0605 */
[C---:B------:R-:W-:Y:S01]  /*0290*/  IADD3 R12, P1, PT, R4.reuse, 0x80, RZ ;  /* 0x00000080040c7810 */ /* 0x040fe20007f3e0ff */
[--C-:B------:R-:W-:Y:S01]  /*02a0*/  IMAD.X R9, RZ, RZ, R5.reuse, P2 ;  /* 0x000000ffff097224 */ /* 0x100fe200010e0605 */
[----:B------:R0:W-:Y:S01]  /*02b0*/  STG.E.64 desc[UR6][R2.64], R4 ;  /* 0x0000000402007986 */ /* 0x0001e2000c101b06 */
[----:B------:R-:W-:Y:S01]  /*02c0*/  IMAD.X R11, RZ, RZ, R5, P3 ;  /* 0x000000ffff0b7224 */ /* 0x000fe200018e0605 */
[----:B------:R-:W-:-:S02]  /*02d0*/  IADD3 R14, P3, PT, R4, 0xa0, RZ ;  /* 0x000000a0040e7810 */ /* 0x000fc40007f7e0ff */
[C---:B------:R-:W-:Y:S01]  /*02e0*/  IADD3 R16, P2, PT, R4.reuse, 0xc0, RZ ;  /* 0x000000c004107810 */ /* 0x040fe20007f5e0ff */
[----:B------:R1:W-:Y:S01]  /*02f0*/  STG.E.64 desc[UR6][R2.64+0x8], R6 ;  /* 0x0000080602007986 */ /* 0x0003e2000c101b06 */
[----:B------:R-:W-:Y:S01]  /*0300*/  IADD3.X R13, PT, PT, RZ, R5, RZ, P1, !PT ;  /* 0x00000005ff0d7210 */ /* 0x000fe20000ffe4ff */
[--C-:B------:R-:W-:Y:S02]  /*0310*/  IMAD.X R15, RZ, RZ, R5.reuse, P3 ;  /* 0x000000ffff0f7224 */ /* 0x100fe400018e0605 */
[----:B------:R-:W-:Y:S01]  /*0320*/  IMAD.X R17, RZ, RZ, R5, P2 ;  /* 0x000000ffff117224 */ /* 0x000fe200010e0605 */
[----:B------:R1:W-:Y:S01]  /*0330*/  STG.E.64 desc[UR6][R2.64+0x10], R8 ;  /* 0x0000100802007986 */ /* 0x0003e2000c101b06 */
[----:B0-----:R-:W-:-:S03]  /*0340*/  IADD3 R4, P1, PT, R4, 0xe0, RZ ;  /* 0x000000e004047810 */ /* 0x001fc60007f3e0ff */
[----:B------:R1:W-:Y:S02]  /*0350*/  STG.E.64 desc[UR6][R2.64+0x18], R10 ;  /* 0x0000180a02007986 */ /* 0x0003e4000c101b06 */
[----:B------:R-:W-:Y:S02]  /*0360*/  IMAD.X R5, RZ, RZ, R5, P1 ;  /* 0x000000ffff057224 */ /* 0x000fe400008e0605 */
[----:B------:R1:W-:Y:S01]  /*0370*/  STG.E.64 desc[UR6][R2.64+0x20], R12 ;  /* 0x0000200c02007986 */ /* 0x0003e2000c101b06 */
[----:B------:R-:W-:-:S03]  /*0380*/  ISETP.NE.AND P1, PT, R23, R22, PT ;  /* 0x000000161700720c */ /* 0x000fc60003f25270 */
[----:B------:R1:W-:Y:S04]  /*0390*/  STG.E.64 desc[UR6][R2.64+0x28], R14 ;  /* 0x0000280e02007986 */ /* 0x0003e8000c101b06 */
[----:B------:R1:W-:Y:S04]  /*03a0*/  STG.E.64 desc[UR6][R2.64+0x30], R16 ;  /* 0x0000301002007986 */ /* 0x0003e8000c101b06 */
[----:B------:R1:W-:Y:S02]  /*03b0*/  STG.E.64 desc[UR6][R2.64+0x38], R4 ;  /* 0x0000380402007986 */ /* 0x0003e4000c101b06 */
[----:B------:R-:W-:Y:S05]  /*03c0*/  @P1 BRA `(.L_x_14) ;  /* 0xfffffffc00881947 */ /* 0x000fea000383ffff */
.L_x_13:
[----:B------:R-:W-:Y:S05]  /*03d0*/  BSYNC.RECONVERGENT B1 ;  /* 0x0000000000017941 */ /* 0x000fea0003800200 */
.L_x_12:
[----:B------:R-:W-:Y:S05]  /*03e0*/  @!P0 BRA `(.L_x_11) ;  /* 0x0000000000c08947 */ /* 0x000fea0003800000 */
[----:B------:R-:W-:Y:S01]  /*03f0*/  ISETP.GE.U32.AND P1, PT, R24, 0x4, PT ;  /* 0x000000041800780c */ /* 0x000fe20003f26070 */
[----:B------:R-:W-:Y:S01]  /*0400*/  BSSY.RECONVERGENT B1, `(.L_x_15) ;  /* 0x0000015000017945 */ /* 0x000fe20003800200 */
[----:B-1----:R-:W-:-:S04]  /*0410*/  LOP3.LUT R12, R20, 0x3, RZ, 0xc0, !PT ;  /* 0x00000003140c7812 */ /* 0x002fc800078ec0ff */
[----:B------:R-:W-:-:S07]  /*0420*/  ISETP.NE.AND P0, PT, R12, RZ, PT ;  /* 0x000000ff0c00720c */ /* 0x000fce0003f05270 */
[----:B------:R-:W-:Y:S06]  /*0430*/  @!P1 BRA `(.L_x_16) ;  /* 0x0000000000449947 */ /* 0x000fec0003800000 */
[----:B------:R-:W0:Y:S01]  /*0440*/  LDCU.64 UR4, c[0x0][0x380] ;  /* 0x00007000ff0477ac */ /* 0x000e220008000a00 */
[----:B------:R-:W1:Y:S01]  /*0450*/  LDC.64 R2, c[0x0][0x390] ;  /* 0x0000e400ff027b82 */ /* 0x000e620000000a00 */
[----:B------:R-:W-:-:S05]  /*0460*/  IMAD.SHL.U32 R5, R21, 0x20, RZ ;  /* 0x0000002015057824 */ /* 0x000fca00078e00ff */
[----:B0-----:R-:W-:-:S04]  /*0470*/  IADD3 R4, P1, PT, R5, UR4, RZ ;  /* 0x0000000405047c10 */ /* 0x001fc8000ff3e0ff */
[----:B------:R-:W-:Y:S02]  /*0480*/  LEA.HI.X.SX32 R5, R5, UR5, 0x1, P1 ;  /* 0x0000000505057c11 */ /* 0x000fe400088f0eff */
[C---:B------:R-:W-:Y:S01]  /*0490*/  IADD3 R6, P1, PT, R4.reuse, 0x20, RZ ;  /* 0x0000002004067810 */ /* 0x040fe20007f3e0ff */
[C---:B-1----:R-:W-:Y:S01]  /*04a0*/  IMAD.WIDE R2, R21.reuse, 0x8, R2 ;  /* 0x0000000815027825 */ /* 0x042fe200078e0202 */
[C---:B------:R-:W-:Y:S02]  /*04b0*/  IADD3 R10, P3, PT, R4.reuse, 0x60, RZ ;  /* 0x00000060040a7810 */ /* 0x040fe40007f7e0ff */
[----:B------:R-:W-:Y:S01]  /*04c0*/  IADD3 R8, P2, PT, R4, 0x40, RZ ;  /* 0x0000004004087810 */ /* 0x000fe20007f5e0ff */
[--C-:B------:R-:W-:Y:S01]  /*04d0*/  IMAD.X R7, RZ, RZ, R5.reuse, P1 ;  /* 0x000000ffff077224 */ /* 0x100fe200008e0605 */
[----:B------:R0:W-:Y:S01]  /*04e0*/  STG.E.64 desc[UR6][R2.64], R4 ;  /* 0x0000000402007986 */ /* 0x0001e2000c101b06 */
[----:B------:R-:W-:Y:S01]  /*04f0*/  IMAD.X R11, RZ, RZ, R5, P3 ;  /* 0x000000ffff0b7224 */ /* 0x000fe200018e0605 */
[----:B------:R-:W-:Y:S01]  /*0500*/  IADD3.X R9, PT, PT, RZ, R5, RZ, P2, !PT ;  /* 0x00000005ff097210 */ /* 0x000fe200017fe4ff */
[----:B------:R-:W-:Y:S01]  /*0510*/  VIADD R21, R21, 0x4 ;  /* 0x0000000415157836 */ /* 0x000fe20000000000 */
[----:B------:R0:W-:Y:S04]  /*0520*/  STG.E.64 desc[UR6][R2.64+0x8], R6 ;  /* 0x0000080602007986 */ /* 0x0001e8000c101b06 */
[----:B------:R0:W-:Y:S04]  /*0530*/  STG.E.64 desc[UR6][R2.64+0x10], R8 ;  /* 0x0000100802007986 */ /* 0x0001e8000c101b06 */
[----:B------:R0:W-:Y:S02]  /*0540*/  STG.E.64 desc[UR6][R2.64+0x18], R10 ;  /* 0x0000180a02007986 */ /* 0x0001e4000c101b06 */
.L_x_16:
[----:B------:R-:W-:Y:S05]  /*0550*/  BSYNC.RECONVERGENT B1 ;  /* 0x0000000000017941 */ /* 0x000fea0003800200 */
.L_x_15:
[----:B------:R-:W-:Y:S05]  /*0560*/  @!P0 BRA `(.L_x_11) ;  /* 0x0000000000608947 */ /* 0x000fea0003800000 */
[----:B------:R-:W-:Y:S01]  /*0570*/  LOP3.LUT R20, R20, 0x1, RZ, 0xc0, !PT ;  /* 0x0000000114147812 */ /* 0x000fe200078ec0ff */
[----:B------:R-:W-:Y:S01]  /*0580*/  BSSY.RECONVERGENT B1, `(.L_x_17) ;  /* 0x0000011000017945 */ /* 0x000fe20003800200 */
[----:B------:R-:W-:Y:S02]  /*0590*/  ISETP.NE.AND P1, PT, R12, 0x1, PT ;  /* 0x000000010c00780c */ /* 0x000fe40003f25270 */
[----:B------:R-:W-:-:S13]  /*05a0*/  ISETP.NE.U32.AND P0, PT, R20, 0x1, PT ;  /* 0x000000011400780c */ /* 0x000fda0003f05070 */
[----:B0-----:R-:W0:Y:S08]  /*05b0*/  @!P0 LDC.64 R8, c[0x0][0x390] ;  /* 0x0000e400ff088b82 */ /* 0x001e300000000a00 */
[----:B------:R-:W1:Y:S01]  /*05c0*/  @!P0 LDC.64 R10, c[0x0][0x380] ;  /* 0x0000e000ff0a8b82 */ /* 0x000e620000000a00 */
[----:B------:R-:W-:Y:S05]  /*05d0*/  @!P1 BRA `(.L_x_18) ;  /* 0x00000000002c9947 */ /* 0x000fea0003800000 */
[----:B------:R-:W2:Y:S01]  /*05e0*/  LDCU.64 UR4, c[0x0][0x380] ;  /* 0x00007000ff0477ac */ /* 0x000ea20008000a00 */
[----:B------:R-:W3:Y:S01]  /*05f0*/  LDC.64 R2, c[0x0][0x390] ;  /* 0x0000e400ff027b82 */ /* 0x000ee20000000a00 */
[----:B------:R-:W-:-:S05]  /*0600*/  IMAD.SHL.U32 R5, R21, 0x20, RZ ;  /* 0x0000002015057824 */ /* 0x000fca00078e00ff */
[----:B--2---:R-:W-:-:S04]  /*0610*/  IADD3 R4, P1, PT, R5, UR4, RZ ;  /* 0x0000000405047c10 */ /* 0x004fc8000ff3e0ff */
[----:B------:R-:W-:Y:S02]  /*0620*/  LEA.HI.X.SX32 R5, R5, UR5, 0x1, P1 ;  /* 0x0000000505057c11 */ /* 0x000fe400088f0eff */
[----:B------:R-:W-:Y:S01]  /*0630*/  IADD3 R6, P1, PT, R4, 0x20, RZ ;  /* 0x0000002004067810 */ /* 0x000fe20007f3e0ff */
[----:B---3--:R-:W-:-:S03]  /*0640*/  IMAD.WIDE R2, R21, 0x8, R2 ;  /* 0x0000000815027825 */ /* 0x008fc600078e0202 */
[----:B------:R-:W-:Y:S01]  /*0650*/  IADD3.X R7, PT, PT, RZ, R5, RZ, P1, !PT ;  /* 0x00000005ff077210 */ /* 0x000fe20000ffe4ff */
[----:B------:R-:W-:Y:S01]  /*0660*/  VIADD R21, R21, 0x2 ;  /* 0x0000000215157836 */ /* 0x000fe20000000000 */
[----:B------:R2:W-:Y:S04]  /*0670*/  STG.E.64 desc[UR6][R2.64], R4 ;  /* 0x0000000402007986 */ /* 0x0005e8000c101b06 */
[----:B------:R2:W-:Y:S03]  /*0680*/  STG.E.64 desc[UR6][R2.64+0x8], R6 ;  /* 0x0000080602007986 */ /* 0x0005e6000c101b06 */
.L_x_18:
[----:B------:R-:W-:Y:S05]  /*0690*/  BSYNC.RECONVERGENT B1 ;  /* 0x0000000000017941 */ /* 0x000fea0003800200 */
.L_x_17:
[----:B--2---:R-:W-:-:S05]  /*06a0*/  @!P0 IMAD.SHL.U32 R2, R21, 0x20, RZ ;  /* 0x0000002015028824 */ /* 0x004fca00078e00ff */
[----:B-1----:R-:W-:-:S04]  /*06b0*/  @!P0 IADD3 R4, P1, PT, R2, R10, RZ ;  /* 0x0000000a02048210 */ /* 0x002fc80007f3e0ff */
[----:B------:R-:W-:Y:S01]  /*06c0*/  @!P0 LEA.HI.X.SX32 R5, R2, R11, 0x1, P1 ;  /* 0x0000000b02058211 */ /* 0x000fe200008f0eff */
[----:B0-----:R-:W-:-:S05]  /*06d0*/  @!P0 IMAD.WIDE R2, R21, 0x8, R8 ;  /* 0x0000000815028825 */ /* 0x001fca00078e0208 */
[----:B------:R2:W-:Y:S03]  /*06e0*/  @!P0 STG.E.64 desc[UR6][R2.64], R4 ;  /* 0x0000000402008986 */ /* 0x0005e6000c101b06 */
.L_x_11:
[----:B------:R-:W-:Y:S05]  /*06f0*/  BSYNC.RECONVERGENT B0 ;  /* 0x0000000000007941 */ /* 0x000fea0003800200 */
.L_x_10:
[----:B012---:R-:W0:Y:S01]  /*0700*/  S2R R3, SR_CgaCtaId ;  /* 0x0000000000037919 */ /* 0x007e220000008800 */
[----:B------:R-:W-:Y:S01]  /*0710*/  MOV R2, 0x400 ;  /* 0x0000040000027802 */ /* 0x000fe20000000f00 */
[----:B------:R-:W-:Y:S01]  /*0720*/  UMOV UR8, 0x1f ;  /* 0x0000001f00087882 */ /* 0x000fe20000000000 */
[----:B------:R-:W-:-:S03]  /*0730*/  IADD3 R0, PT, PT, -R63, R0, RZ ;  /* 0x000000003f007210 */ /* 0x000fc60007ffe1ff */
[----:B------:R-:W-:Y:S01]  /*0740*/  VIADD R2, R2, 0x1d8 ;  /* 0x000001d802027836 */ /* 0x000fe20000000000 */
[----:B------:R-:W-:-:S04]  /*0750*/  LOP3.LUT R8, R0, 0x3, RZ, 0xc0, !PT ;  /* 0x0000000300087812 */ /* 0x000fc800078ec0ff */
[----:B0-----:R-:W-:-:S05]  /*0760*/  LEA R2, R3, R2, 0x18 ;  /* 0x0000000203027211 */ /* 0x001fca00078ec0ff */
[----:B------:R-:W-:-:S07]  /*0770*/  IMAD R60, R61, 0xec, R2 ;  /* 0x000000ec3d3c7824 */ /* 0x000fce00078e0202 */
.L_x_40:
[----:B01----:R-:W0:Y:S01]  /*0780*/  LDC R2, c[0x0][0x3a0] ;  /* 0x0000e800ff027b82 */ /* 0x003e220000000800 */
[----:B------:R-:W-:Y:S01]  /*0790*/  UMOV UR4, 0x400 ;  /* 0x0000040000047882 */ /* 0x000fe20000000000 */
[----:B------:R-:W-:Y:S01]  /*07a0*/  ISETP.GT.U32.AND P0, PT, R61, 0x3a, PT ;  /* 0x0000003a3d00780c */ /* 0x000fe20003f04070 */
[----:B------:R1:W-:Y:S01]  /*07b0*/  STL.64 [R1], RZ ;  /* 0x000000ff01007387 */ /* 0x0003e20000100a00 */
[----:B------:R-:W-:Y:S03]  /*07c0*/  BSSY.RECONVERGENT B0, `(.L_x_19) ;  /* 0x00000b6000007945 */ /* 0x000fe60003800200 */
[----:B------:R1:W-:Y:S01]  /*07d0*/  STL.64 [R1+0x8], RZ ;  /* 0x000008ff01007387 */ /* 0x0003e20000100a00 */
[----:B--2---:R-:W2:Y:S03]  /*07e0*/  S2UR UR5, SR_CgaCtaId ;  /* 0x00000000000579c3 */ /* 0x004ea60000008800 */
[----:B------:R1:W-:Y:S04]  /*07f0*/  STL.64 [R1+0x10], RZ ;  /* 0x000010ff01007387 */ /* 0x0003e80000100a00 */
[----:B------:R1:W-:Y:S04]  /*0800*/  STL.64 [R1+0x18], RZ ;  /* 0x000018ff01007387 */ /* 0x0003e80000100a00 */
[----:B------:R1:W-:Y:S04]  /*0810*/  STL.64 [R1+0x20], RZ ;  /* 0x000020ff01007387 */ /* 0x0003e80000100a00 */
[----:B------:R1:W-:Y:S01]  /*0820*/  STL.64 [R1+0x28], RZ ;  /* 0x000028ff01007387 */ /* 0x0003e20000100a00 */
[----:B0-----:R-:W-:-:S03]  /*0830*/  VIADD R0, R2, 0x7ff ;  /* 0x000007ff02007836 */ /* 0x001fc60000000000 */
[----:B------:R1:W-:Y:S02]  /*0840*/  STL.64 [R1+0x30], RZ ;  /* 0x000030ff01007387 */ /* 0x0003e40000100a00 */
[----:B------:R-:W-:Y:S02]  /*0850*/  SHF.R.S32.HI R3, RZ, 0x1f, R0 ;  /* 0x0000001fff037819 */ /* 0x000fe40000011400 */
[----:B------:R1:W-:Y:S01]  /*0860*/  STL.64 [R1+0x38], RZ ;  /* 0x000038ff01007387 */ /* 0x0003e20000100a00 */
[----:B--2---:R-:W-:Y:S01]  /*0870*/  ULEA UR4, UR5, UR4, 0x18 ;  /* 0x0000000405047291 */ /* 0x004fe2000f8ec0ff */
[----:B------:R-:W-:Y:S02]  /*0880*/  LEA.HI R0, R3, R0, RZ, 0xb ;  /* 0x0000000003007211 */ /* 0x000fe400078f58ff */
[----:B------:R1:W-:Y:S02]  /*0890*/  STL.64 [R1+0x40], RZ ;  /* 0x000040ff01007387 */ /* 0x0003e40000100a00 */
[----:B------:R-:W-:-:S02]  /*08a0*/  SHF.R.S32.HI R0, RZ, 0xb, R0 ;  /* 0x0000000bff007819 */ /* 0x000fc40000011400 */
[----:B------:R-:W-:Y:S01]  /*08b0*/  LEA R4, R61, UR4, 0x2 ;  /* 0x000000043d047c11 */ /* 0x000fe2000f8e10ff */
[----:B------:R1:W-:Y:S01]  /*08c0*/  STL.64 [R1+0x48], RZ ;  /* 0x000048ff01007387 */ /* 0x0003e20000100a00 */
[----:B------:R-:W-:-:S03]  /*08d0*/  VIADDMNMX R0, R63, R0, R2, PT ;  /* 0x000000003f007246 */ /* 0x000fc60003800102 */
[----:B------:R1:W-:Y:S04]  /*08e0*/  STL.64 [R1+0x50], RZ ;  /* 0x000050ff01007387 */ /* 0x0003e80000100a00 */
        /* <DEDUP_REMOVED lines=18> */
[----:B------:R1:W-:Y:S04]  /*0a10*/  STL [R1+0xe8], RZ ;  /* 0x0000e8ff01007387 */ /* 0x0003e80000100800 */
[----:B------:R1:W-:Y:S01]  /*0a20*/  @!P0 STS [R4], RZ ;  /* 0x000000ff04008388 */ /* 0x0003e20000000800 */
[----:B------:R-:W-:-:S03]  /*0a30*/  ISETP.GT.AND P0, PT, R0, R63, PT ;  /* 0x0000003f0000720c */ /* 0x000fc60003f04270 */
[----:B------:R1:W-:Y:S04]  /*0a40*/  STS [R60], RZ ;  /* 0x000000ff3c007388 */ /* 0x0003e80000000800 */
[----:B------:R1:W-:Y:S04]  /*0a50*/  STS [R60+0x4], RZ ;  /* 0x000004ff3c007388 */ /* 0x0003e80000000800 */
        /* <DEDUP_REMOVED lines=56> */
[----:B------:R1:W-:Y:S01]  /*0de0*/  STS [R60+0xe8], RZ ;  /* 0x0000e8ff3c007388 */ /* 0x0003e20000000800 */
[----:B------:R-:W-:Y:S06]  /*0df0*/  BAR.SYNC.DEFER_BLOCKING 0x0 ;  /* 0x0000000000007b1d */ /* 0x000fec0000010000 */
[----:B---34-:R-:W-:Y:S05]  /*0e00*/  @!P0 BRA `(.L_x_20) ;  /* 0x0000000400448947 */ /* 0x018fea0003800000 */
[----:B------:R-:W-:Y:S01]  /*0e10*/  ISETP.NE.AND P1, PT, R8, RZ, PT ;  /* 0x000000ff0800720c */ /* 0x000fe20003f25270 */
[----:B------:R-:W-:Y:S01]  /*0e20*/  BSSY.RECONVERGENT B1, `(.L_x_21) ;  /* 0x0000024000017945 */ /* 0x000fe20003800200 */
[----:B------:R-:W-:-:S11]  /*0e30*/  IMAD.MOV.U32 R13, RZ, RZ, R63 ;  /* 0x000000ffff0d7224 */ /* 0x000fd600078e003f */
[----:B------:R-:W-:Y:S05]  /*0e40*/  @!P1 BRA `(.L_x_22) ;  /* 0x0000000000849947 */ /* 0x000fea0003800000 */
[----:B------:R-:W1:Y:S02]  /*0e50*/  LDC.64 R2, c[0x0][0x390] ;  /* 0x0000e400ff027b82 */ /* 0x000e640000000a00 */
[----:B-1----:R-:W-:-:S05]  /*0e60*/  IMAD.WIDE R4, R63, 0x8, R2 ;  /* 0x000000083f047825 */ /* 0x002fca00078e0202 */
[----:B------:R-:W2:Y:S02]  /*0e70*/  LDG.E.64 R2, desc[UR6][R4.64] ;  /* 0x0000000604027981 */ /* 0x000ea4000c1e1b00 */
[----:B--2---:R-:W-:-:S05]  /*0e80*/  IADD3 R2, P1, PT, R2, UR8, RZ ;  /* 0x0000000802027c10 */ /* 0x004fca000ff3e0ff */
[----:B------:R-:W-:-:S05]  /*0e90*/  IMAD.X R3, RZ, RZ, R3, P1 ;  /* 0x000000ffff037224 */ /* 0x000fca00008e0603 */
[----:B------:R-:W2:Y:S02]  /*0ea0*/  LD.E.S8 R2, desc[UR6][R2.64] ;  /* 0x0000000602027980 */ /* 0x000ea4000c101300 */
[----:B--2---:R-:W-:-:S05]  /*0eb0*/  LEA R6, R2, R1, 0x2 ;  /* 0x0000000102067211 */ /* 0x004fca00078e10ff */
[----:B------:R-:W2:Y:S01]  /*0ec0*/  LDL R7, [R6+-0x100] ;  /* 0xffff000006077983 */ /* 0x000ea20000100800 */
[----:B------:R-:W-:Y:S01]  /*0ed0*/  ISETP.NE.AND P1, PT, R8, 0x1, PT ;  /* 0x000000010800780c */ /* 0x000fe20003f25270 */
[----:B------:R-:W-:Y:S02]  /*0ee0*/  VIADD R13, R63, 0x1 ;  /* 0x000000013f0d7836 */ /* 0x000fe40000000000 */
[----:B--2---:R-:W-:-:S05]  /*0ef0*/  VIADD R7, R7, 0x1 ;  /* 0x0000000107077836 */ /* 0x004fca0000000000 */
[----:B------:R0:W-:Y:S05]  /*0f00*/  STL [R6+-0x100], R7 ;  /* 0xffff000706007387 */ /* 0x0001ea0000100800 */
[----:B------:R-:W-:Y:S05]  /*0f10*/  @!P1 BRA `(.L_x_22) ;  /* 0x0000000000509947 */ /* 0x000fea0003800000 */
[----:B------:R-:W2:Y:S02]  /*0f20*/  LDG.E.64 R2, desc[UR6][R4.64+0x8] ;  /* 0x0000080604027981 */ /* 0x000ea4000c1e1b00 */
[----:B--2---:R-:W-:-:S05]  /*0f30*/  IADD3 R2, P1, PT, R2, UR8, RZ ;  /* 0x0000000802027c10 */ /* 0x004fca000ff3e0ff */
[----:B------:R-:W-:-:S05]  /*0f40*/  IMAD.X R3, RZ, RZ, R3, P1 ;  /* 0x000000ffff037224 */ /* 0x000fca00008e0603 */
[----:B------:R-:W0:Y:S02]  /*0f50*/  LD.E.S8 R2, desc[UR6][R2.64] ;  /* 0x0000000602027980 */ /* 0x000e24000c101300 */
[----:B0-----:R-:W-:-:S05]  /*0f60*/  LEA R6, R2, R1, 0x2 ;  /* 0x0000000102067211 */ /* 0x001fca00078e10ff */
[----:B------:R-:W2:Y:S01]  /*0f70*/  LDL R7, [R6+-0x100] ;  /* 0xffff000006077983 */ /* 0x000ea20000100800 */
[----:B------:R-:W-:Y:S01]  /*0f80*/  ISETP.NE.AND P1, PT, R8, 0x2, PT ;  /* 0x000000020800780c */ /* 0x000fe20003f25270 */
[----:B------:R-:W-:Y:S02]  /*0f90*/  VIADD R13, R63, 0x2 ;  /* 0x000000023f0d7836 */ /* 0x000fe40000000000 */
[----:B--2---:R-:W-:-:S05]  /*0fa0*/  VIADD R7, R7, 0x1 ;  /* 0x0000000107077836 */ /* 0x004fca0000000000 */
[----:B------:R2:W-:Y:S05]  /*0fb0*/  STL [R6+-0x100], R7 ;  /* 0xffff000706007387 */ /* 0x0005ea0000100800 */
[----:B------:R-:W-:Y:S05]  /*0fc0*/  @!P1 BRA `(.L_x_22) ;  /* 0x0000000000249947 */ /* 0x000fea0003800000 */
[----:B------:R-:W3:Y:S02]  /*0fd0*/  LDG.E.64 R2, desc[UR6][R4.64+0x10] ;  /* 0x0000100604027981 */ /* 0x000ee4000c1e1b00 */
[----:B---3--:R-:W-:-:S05]  /*0fe0*/  IADD3 R2, P1, PT, R2, UR8, RZ ;  /* 0x0000000802027c10 */ /* 0x008fca000ff3e0ff */
[----:B------:R-:W-:-:S05]  /*0ff0*/  IMAD.X R3, RZ, RZ, R3, P1 ;  /* 0x000000ffff037224 */ /* 0x000fca00008e0603 */
[----:B------:R-:W2:Y:S02]  /*1000*/  LD.E.S8 R2, desc[UR6][R2.64] ;  /* 0x0000000602027980 */ /* 0x000ea4000c101300 */
[----:B--2---:R-:W-:-:S05]  /*1010*/  LEA R6, R2, R1, 0x2 ;  /* 0x0000000102067211 */ /* 0x004fca00078e10ff */
[----:B------:R-:W2:Y:S01]  /*1020*/  LDL R7, [R6+-0x100] ;  /* 0xffff000006077983 */ /* 0x000ea20000100800 */
[----:B------:R-:W-:Y:S02]  /*1030*/  VIADD R13, R63, 0x3 ;  /* 0x000000033f0d7836 */ /* 0x000fe40000000000 */
[----:B--2---:R-:W-:-:S05]  /*1040*/  VIADD R7, R7, 0x1 ;  /* 0x0000000107077836 */ /* 0x004fca0000000000 */
[----:B------:R3:W-:Y:S02]  /*1050*/  STL [R6+-0x100], R7 ;  /* 0xffff000706007387 */ /* 0x0007e40000100800 */
.L_x_22:
[----:B------:R-:W-:Y:S05]  /*1060*/  BSYNC.RECONVERGENT B1 ;  /* 0x0000000000017941 */ /* 0x000fea0003800200 */
.L_x_21:
[----:B------:R-:W-:-:S05]  /*1070*/  LOP3.LUT R3, RZ, R63, RZ, 0x33, !PT ;  /* 0x0000003fff037212 */ /* 0x000fca00078e33ff */
[----:B------:R-:W-:-:S05]  /*1080*/  IMAD.IADD R3, R0, 0x1, R3 ;  /* 0x0000000100037824 */ /* 0x000fca00078e0203 */
[----:B------:R-:W-:-:S13]  /*1090*/  ISETP.GE.U32.AND P1, PT, R3, 0x3, PT ;  /* 0x000000030300780c */ /* 0x000fda0003f26070 */
[----:B------:R-:W-:Y:S05]  /*10a0*/  @!P1 BRA `(.L_x_20) ;  /* 0x00000000009c9947 */ /* 0x000fea0003800000 */
[----:B------:R-:W4:Y:S01]  /*10b0*/  LDC.64 R10, c[0x0][0x390] ;  /* 0x0000e400ff0a7b82 */ /* 0x000f220000000a00 */
[----:B------:R-:W-:-:S07]  /*10c0*/  IADD3 R0, PT, PT, -R0, R13, RZ ;  /* 0x0000000d00007210 */ /* 0x000fce0007ffe1ff */
.L_x_23:
[----:B----4-:R-:W-:-:S05]  /*10d0*/  IMAD.WIDE R2, R13, 0x8, R10 ;  /* 0x000000080d027825 */ /* 0x010fca00078e020a */
[----:B01----:R-:W0:Y:S02]  /*10e0*/  LDG.E.64 R4, desc[UR6][R2.64] ;  /* 0x0000000602047981 */ /* 0x003e24000c1e1b00 */
[----:B0-23--:R-:W-:-:S05]  /*10f0*/  IADD3 R6, P1, PT, R4, UR8, RZ ;  /* 0x0000000804067c10 */ /* 0x00dfca000ff3e0ff */
[----:B------:R-:W-:Y:S02]  /*1100*/  IMAD.X R7, RZ, RZ, R5, P1 ;  /* 0x000000ffff077224 */ /* 0x000fe400008e0605 */
[----:B------:R-:W2:Y:S04]  /*1110*/  LDG.E.64 R4, desc[UR6][R2.64+0x8] ;  /* 0x0000080602047981 */ /* 0x000ea8000c1e1b00 */
[----:B------:R-:W3:Y:S02]  /*1120*/  LD.E.S8 R6, desc[UR6][R6.64] ;  /* 0x0000000606067980 */ /* 0x000ee4000c101300 */
[----:B---3--:R-:W-:-:S05]  /*1130*/  IMAD R12, R6, 0x4, R1 ;  /* 0x00000004060c7824 */ /* 0x008fca00078e0201 */
[----:B------:R-:W3:Y:S01]  /*1140*/  LDL R14, [R12+-0x100] ;  /* 0xffff00000c0e7983 */ /* 0x000ee20000100800 */
[----:B--2---:R-:W-:-:S05]  /*1150*/  IADD3 R8, P1, PT, R4, UR8, RZ ;  /* 0x0000000804087c10 */ /* 0x004fca000ff3e0ff */
[----:B------:R-:W-:Y:S02]  /*1160*/  IMAD.X R9, RZ, RZ, R5, P1 ;  /* 0x000000ffff097224 */ /* 0x000fe400008e0605 */
[----:B------:R-:W2:Y:S01]  /*1170*/  LDG.E.64 R4, desc[UR6][R2.64+0x10] ;  /* 0x0000100602047981 */ /* 0x000ea2000c1e1b00 */
[----:B---3--:R-:W-:-:S05]  /*1180*/  IADD3 R15, PT, PT, R14, 0x1, RZ ;  /* 0x000000010e0f7810 */ /* 0x008fca0007ffe0ff */
[----:B------:R0:W-:Y:S04]  /*1190*/  STL [R12+-0x100], R15 ;  /* 0xffff000f0c007387 */ /* 0x0001e80000100800 */
[----:B------:R-:W3:Y:S02]  /*11a0*/  LD.E.S8 R8, desc[UR6][R8.64] ;  /* 0x0000000608087980 */ /* 0x000ee4000c101300 */
[----:B---3--:R-:W-:-:S05]  /*11b0*/  IMAD R14, R8, 0x4, R1 ;  /* 0x00000004080e7824 */ /* 0x008fca00078e0201 */
[----:B------:R-:W3:Y:S01]  /*11c0*/  LDL R16, [R14+-0x100] ;  /* 0xffff00000e107983 */ /* 0x000ee20000100800 */
[----:B--2---:R-:W-:-:S05]  /*11d0*/  IADD3 R6, P1, PT, R4, UR8, RZ ;  /* 0x0000000804067c10 */ /* 0x004fca000ff3e0ff */
[----:B------:R-:W-:Y:S02]  /*11e0*/  IMAD.X R7, RZ, RZ, R5, P1 ;  /* 0x000000ffff077224 */ /* 0x000fe400008e0605 */
[----:B------:R-:W2:Y:S01]  /*11f0*/  LDG.E.64 R4, desc[UR6][R2.64+0x18] ;  /* 0x0000180602047981 */ /* 0x000ea2000c1e1b00 */
[----:B---3--:R-:W-:-:S05]  /*1200*/  VIADD R17, R16, 0x1 ;  /* 0x0000000110117836 */ /* 0x008fca0000000000 */
[----:B------:R1:W-:Y:S04]  /*1210*/  STL [R14+-0x100], R17 ;  /* 0xffff00110e007387 */ /* 0x0003e80000100800 */
[----:B------:R-:W0:Y:S02]  /*1220*/  LD.E.S8 R6, desc[UR6][R6.64] ;  /* 0x0000000606067980 */ /* 0x000e24000c101300 */
[----:B0-----:R-:W-:-:S05]  /*1230*/  LEA R12, R6, R1, 0x2 ;  /* 0x00000001060c7211 */ /* 0x001fca00078e10ff */
[----:B------:R-:W3:Y:S01]  /*1240*/  LDL R8, [R12+-0x100] ;  /* 0xffff00000c087983 */ /* 0x000ee20000100800 */
[----:B--2---:R-:W-:-:S05]  /*1250*/  IADD3 R4, P1, PT, R4, UR8, RZ ;  /* 0x0000000804047c10 */ /* 0x004fca000ff3e0ff */
[----:B------:R-:W-:Y:S02]  /*1260*/  IMAD.X R5, RZ, RZ, R5, P1 ;  /* 0x000000ffff057224 */ /* 0x000fe400008e0605 */
[----:B---3--:R-:W-:-:S05]  /*1270*/  VIADD R9, R8, 0x1 ;  /* 0x0000000108097836 */ /* 0x008fca0000000000 */
[----:B------:R0:W-:Y:S04]  /*1280*/  STL [R12+-0x100], R9 ;  /* 0xffff00090c007387 */ /* 0x0001e80000100800 */
[----:B------:R-:W2:Y:S02]  /*1290*/  LD.E.S8 R4, desc[UR6][R4.64] ;  /* 0x0000000604047980 */ /* 0x000ea4000c101300 */
[----:B--2---:R-:W-:-:S05]  /*12a0*/  IMAD R8, R4, 0x4, R1 ;  /* 0x0000000404087824 */ /* 0x004fca00078e0201 */
[----:B-1----:R-:W2:Y:S01]  /*12b0*/  LDL R14, [R8+-0x100] ;  /* 0xffff0000080e7983 */ /* 0x002ea20000100800 */
[----:B------:R-:W-:-:S05]  /*12c0*/  VIADD R0, R0, 0x4 ;  /* 0x0000000400007836 */ /* 0x000fca0000000000 */
[----:B------:R-:W-:Y:S01]  /*12d0*/  ISETP.NE.AND P1, PT, R0, RZ, PT ;  /* 0x000000ff0000720c */ /* 0x000fe20003f25270 */
[----:B------:R-:W-:Y:S01]  /*12e0*/  VIADD R13, R13, 0x4 ;  /* 0x000000040d0d7836 */ /* 0x000fe20000000000 */
[----:B--2---:R-:W-:-:S05]  /*12f0*/  IADD3 R7, PT, PT, R14, 0x1, RZ ;  /* 0x000000010e077810 */ /* 0x004fca0007ffe0ff */
[----:B------:R0:W-:Y:S06]  /*1300*/  STL [R8+-0x100], R7 ;  /* 0xffff000708007387 */ /* 0x0001ec0000100800 */
[----:B------:R-:W-:Y:S05]  /*1310*/  @P1 BRA `(.L_x_23) ;  /* 0xfffffffc006c1947 */ /* 0x000fea000383ffff */
.L_x_20:
[----:B------:R-:W-:Y:S05]  /*1320*/  BSYNC.RECONVERGENT B0 ;  /* 0x0000000000007941 */ /* 0x000fea0003800200 */
.L_x_19:
[----:B------:R-:W4:Y:S04]  /*1330*/  LDL.64 R66, [R1] ;  /* 0x0000000001427983 */ /* 0x000f280000100a00 */
[----:B------:R-:W5:Y:S04]  /*1340*/  LDL.64 R54, [R1+0x8] ;  /* 0x0000080001367983 */ /* 0x000f680000100a00 */
        /* <DEDUP_REMOVED lines=21> */
[----:B0-----:R-:W5:Y:S04]  /*14a0*/  LDL.64 R12, [R1+0xb8] ;  /* 0x0000b800010c7983 */ /* 0x001f680000100a00 */
[----:B------:R-:W5:Y:S04]  /*14b0*/  LDL.64 R10, [R1+0xc0] ;  /* 0x0000c000010a7983 */ /* 0x000f680000100a00 */
[----:B------:R-:W5:Y:S04]  /*14c0*/  LDL.64 R8, [R1+0xc8] ;  /* 0x0000c80001087983 */ /* 0x000f680000100a00 */
[----:B--23--:R-:W2:Y:S04]  /*14d0*/  LDL.64 R6, [R1+0xd0] ;  /* 0x0000d00001067983 */ /* 0x00cea80000100a00 */
[----:B-1----:R-:W3:Y:S04]  /*14e0*/  LDL.64 R4, [R1+0xd8] ;  /* 0x0000d80001047983 */ /* 0x002ee80000100a00 */
[----:B------:R-:W3:Y:S04]  /*14f0*/  LDL.64 R2, [R1+0xe0] ;  /* 0x0000e00001027983 */ /* 0x000ee80000100a00 */
[----:B------:R-:W3:Y:S01]  /*1500*/  LDL R59, [R1+0xe8] ;  /* 0x0000e800013b7983 */ /* 0x000ee20000100800 */
[----:B------:R-:W-:Y:S01]  /*1510*/  VOTEU.ANY UR4, UPT, PT ;  /* 0x0000000000047886 */ /* 0x000fe200038e0100 */
[----:B------:R-:W-:Y:S01]  /*1520*/  MOV R58, 0x400 ;  /* 0x00000400003a7802 */ /* 0x000fe20000000f00 */
[----:B------:R-:W-:Y:S01]  /*1530*/  UFLO.U32 UR4, UR4 ;  /* 0x00000004000472bd */ /* 0x000fe200080e0000 */
[----:B------:R-:W0:Y:S01]  /*1540*/  S2R R0, SR_LANEID ;  /* 0x0000000000007919 */ /* 0x000e220000000000 */
[----:B------:R-:W-:Y:S02]  /*1550*/  BSSY.RECONVERGENT B0, `(.L_x_24) ;  /* 0x00001df000007945 */ /* 0x000fe40003800200 */
[----:B------:R-:W-:Y:S01]  /*1560*/  VIADD R64, R58, 0x1d8 ;  /* 0x000001d83a407836 */ /* 0x000fe20000000000 */
[----:B------:R-:W1:Y:S01]  /*1570*/  S2R R65, SR_CgaCtaId ;  /* 0x0000000000417919 */ /* 0x000e620000008800 */
[----:B------:R-:W-:Y:S04]  /*1580*/  STL [R1+0xec], RZ ;  /* 0x0000ecff01007387 */ /* 0x000fe80000100800 */
[----:B------:R-:W-:Y:S04]  /*1590*/  STL.64 [R1+0xf0], RZ ;  /* 0x0000f0ff01007387 */ /* 0x000fe80000100a00 */
[----:B------:R-:W-:Y:S04]  /*15a0*/  STL.64 [R1+0xf8], RZ ;  /* 0x0000f8ff01007387 */ /* 0x000fe80000100a00 */
[----:B------:R-:W-:Y:S04]  /*15b0*/  STL.64 [R1+0x100], RZ ;  /* 0x000100ff01007387 */ /* 0x000fe80000100a00 */
[----:B------:R-:W-:Y:S04]  /*15c0*/  STL.64 [R1+0x108], RZ ;  /* 0x000108ff01007387 */ /* 0x000fe80000100a00 */
[----:B------:R-:W-:Y:S01]  /*15d0*/  STL.64 [R1+0x110], RZ ;  /* 0x000110ff01007387 */ /* 0x000fe20000100a00 */
[----:B0-----:R-:W-:-:S03]  /*15e0*/  ISETP.EQ.U32.AND P1, PT, R0, UR4, PT ;  /* 0x0000000400007c0c */ /* 0x001fc6000bf22070 */
[----:B------:R-:W-:Y:S01]  /*15f0*/  STL.64 [R1+0x118], RZ ;  /* 0x000118ff01007387 */ /* 0x000fe20000100a00 */
[----:B-1----:R-:W-:-:S03]  /*1600*/  LEA R64, R65, R64, 0x18 ;  /* 0x0000004041407211 */ /* 0x002fc600078ec0ff */
[----:B------:R-:W-:Y:S01]  /*1610*/  STL.64 [R1+0x120], RZ ;  /* 0x000120ff01007387 */ /* 0x000fe20000100a00 */
[----:B------:R-:W-:Y:S01]  /*1620*/  LEA R0, R65, R58, 0x18 ;  /* 0x0000003a41007211 */ /* 0x000fe200078ec0ff */
[----:B------:R-:W-:Y:S02]  /*1630*/  IMAD R60, R61, 0xec, R64 ;  /* 0x000000ec3d3c7824 */ /* 0x000fe400078e0240 */
[----:B------:R-:W-:Y:S04]  /*1640*/  STL.64 [R1+0x128], RZ ;  /* 0x000128ff01007387 */ /* 0x000fe80000100a00 */
        /* <DEDUP_REMOVED lines=20> */
[----:B------:R-:W-:Y:S01]  /*1790*/  STL.64 [R1+0x1d0], RZ ;  /* 0x0001d0ff01007387 */ /* 0x000fe20000100a00 */
[----:B----4-:R-:W0:Y:S08]  /*17a0*/  REDUX.SUM UR5, R66 ;  /* 0x00000000420573c4 */ /* 0x010e30000000c000 */
[----:B------:R-:W1:Y:S08]  /*17b0*/  REDUX.SUM UR9, R67 ;  /* 0x00000000430973c4 */ /* 0x000e70000000c000 */
[----:B-----5:R-:W4:Y:S08]  /*17c0*/  REDUX.SUM UR10, R54 ;  /* 0x00000000360a73c4 */ /* 0x020f30000000c000 */
[----:B------:R-:W5:Y:S01]  /*17d0*/  REDUX.SUM UR11, R55 ;  /* 0x00000000370b73c4 */ /* 0x000f62000000c000 */
[----:B0-----:R-:W-:-:S05]  /*17e0*/  MOV R65, UR5 ;  /* 0x0000000500417c02 */ /* 0x001fca0008000f00 */
[----:B------:R0:W-:Y:S02]  /*17f0*/  @P1 ATOMS.ADD RZ, [R0], R65 ;  /* 0x0000004100ff138c */ /* 0x0001e40000000000 */
[----:B------:R-:W0:Y:S01]  /*1800*/  REDUX.SUM UR12, R56 ;  /* 0x00000000380c73c4 */ /* 0x000e22000000c000 */
[----:B-1----:R-:W-:Y:S01]  /*1810*/  IMAD.U32 R69, RZ, RZ, UR9 ;  /* 0x00000009ff457e24 */ /* 0x002fe2000f8e00ff */
[----:B------:R-:W-:Y:S04]  /*1820*/  STS [R60], R66 ;  /* 0x000000423c007388 */ /* 0x000fe80000000800 */
[----:B------:R-:W-:Y:S02]  /*1830*/  @P1 ATOMS.ADD RZ, [R0+0x4], R69 ;  /* 0x0000044500ff138c */ /* 0x000fe40000000000 */
[----:B------:R-:W1:Y:S01]  /*1840*/  REDUX.SUM UR13, R57 ;  /* 0x00000000390d73c4 */ /* 0x000e62000000c000 */
[----:B----4-:R-:W-:Y:S01]  /*1850*/  IMAD.U32 R71, RZ, RZ, UR10 ;  /* 0x0000000aff477e24 */ /* 0x010fe2000f8e00ff */
[----:B------:R4:W-:Y:S04]  /*1860*/  STS [R60+0x4], R67 ;  /* 0x000004433c007388 */ /* 0x0009e80000000800 */
[----:B------:R4:W-:Y:S02]  /*1870*/  @P1 ATOMS.ADD RZ, [R0+0x8], R71 ;  /* 0x0000084700ff138c */ /* 0x0009e40000000000 */
[----:B------:R-:W4:Y:S01]  /*1880*/  REDUX.SUM UR14, R52 ;  /* 0x00000000340e73c4 */ /* 0x000f22000000c000 */
[----:B-----5:R-:W-:Y:S01]  /*1890*/  IMAD.U32 R73, RZ, RZ, UR11 ;  /* 0x0000000bff497e24 */ /* 0x020fe2000f8e00ff */
[----:B------:R-:W-:Y:S04]  /*18a0*/  STS [R60+0x8], R54 ;  /* 0x000008363c007388 */ /* 0x000fe80000000800 */
[----:B------:R-:W-:Y:S02]  /*18b0*/  @P1 ATOMS.ADD RZ, [R0+0xc], R73 ;  /* 0x00000c4900ff138c */ /* 0x000fe40000000000 */
[----:B------:R-:W5:Y:S01]  /*18c0*/  REDUX.SUM UR15, R53 ;  /* 0x00000000350f73c4 */ /* 0x000f62000000c000 */
[----:B0-----:R-:W-:Y:S01]  /*18d0*/  MOV R75, UR12 ;  /* 0x0000000c004b7c02 */ /* 0x001fe20008000f00 */
[----:B------:R0:W-:Y:S04]  /*18e0*/  STS [R60+0xc], R55 ;  /* 0x00000c373c007388 */ /* 0x0001e80000000800 */
[----:B------:R-:W-:Y:S02]  /*18f0*/  @P1 ATOMS.ADD RZ, [R0+0x10], R75 ;  /* 0x0000104b00ff138c */ /* 0x000fe40000000000 */
[----:B------:R-:W0:Y:S01]  /*1900*/  REDUX.SUM UR16, R50 ;  /* 0x00000000321073c4 */ /* 0x000e22000000c000 */
[----:B-1----:R-:W-:Y:S01]  /*1910*/  IMAD.U32 R65, RZ, RZ, UR13 ;  /* 0x0000000dff417e24 */ /* 0x002fe2000f8e00ff */
[----:B------:R-:W-:Y:S04]  /*1920*/  STS [R60+0x10], R56 ;  /* 0x000010383c007388 */ /* 0x000fe80000000800 */
[----:B------:R1:W-:Y:S02]  /*1930*/  @P1 ATOMS.ADD RZ, [R0+0x14], R65 ;  /* 0x0000144100ff138c */ /* 0x0003e40000000000 */
[----:B------:R-:W1:Y:S01]  /*1940*/  REDUX.SUM UR17, R51 ;  /* 0x00000000331173c4 */ /* 0x000e62000000c000 */
[----:B----4-:R-:W-:Y:S01]  /*1950*/  IMAD.U32 R67, RZ, RZ, UR14 ;  /* 0x0000000eff437e24 */ /* 0x010fe2000f8e00ff */
[----:B------:R4:W-:Y:S04]  /*1960*/  STS [R60+0x14], R57 ;  /* 0x000014393c007388 */ /* 0x0009e80000000800 */
[----:B------:R-:W-:Y:S02]  /*1970*/  @P1 ATOMS.ADD RZ, [R0+0x18], R67 ;  /* 0x0000184300ff138c */ /* 0x000fe40000000000 */
        /* <DEDUP_REMOVED lines=11> */
[----:B------:R-:W-:Y:S02]  /*1a30*/  @P1 ATOMS.ADD RZ, [R0+0x24], R55 ;  /* 0x0000243700ff138c */ /* 0x000fe40000000000 */
        /* <DEDUP_REMOVED lines=11> */
[----:B------:R2:W-:Y:S02]  /*1af0*/  @P1 ATOMS.ADD RZ, [R0+0x30], R53 ;  /* 0x0000303500ff138c */ /* 0x0005e40000000000 */
[----:B------:R-:W0:Y:S01]  /*1b00*/  REDUX.SUM UR24, R42 ;  /* 0x000000002a1873c4 */ /* 0x000e22000000c000 */
[----:B-1----:R-:W-:Y:S01]  /*1b10*/  IMAD.U32 R67, RZ, RZ, UR21 ;  /* 0x00000015ff437e24 */ /* 0x002fe2000f8e00ff */
[----:B------:R-:W-:Y:S04]  /*1b20*/  STS [R60+0x30], R46 ;  /* 0x0000302e3c007388 */ /* 0x000fe80000000800 */
[----:B------:R-:W-:Y:S02]  /*1b30*/  @P1 ATOMS.ADD RZ, [R0+0x34], R67 ;  /* 0x0000344300ff138c */ /* 0x000fe40000000000 */
[----:B------:R-:W2:Y:S01]  /*1b40*/  REDUX.SUM UR25, R43 ;  /* 0x000000002b1973c4 */ /* 0x000ea2000000c000 */
[----:B----4-:R-:W-:Y:S01]  /*1b50*/  IMAD.U32 R51, RZ, RZ, UR22 ;  /* 0x00000016ff337e24 */ /* 0x010fe2000f8e00ff */
[----:B------:R1:W-:Y:S04]  /*1b60*/  STS [R60+0x34], R47 ;  /* 0x0000342f3c007388 */ /* 0x0003e80000000800 */
[----:B------:R4:W-:Y:S02]  /*1b70*/  @P1 ATOMS.ADD RZ, [R0+0x38], R51 ;  /* 0x0000383300ff138c */ /* 0x0009e40000000000 */
[----:B------:R-:W3:Y:S01]  /*1b80*/  REDUX.SUM UR26, R40 ;  /* 0x00000000281a73c4 */ /* 0x000ee2000000c000 */
[----:B-----5:R-:W-:Y:S01]  /*1b90*/  IMAD.U32 R55, RZ, RZ, UR23 ;  /* 0x00000017ff377e24 */ /* 0x020fe2000f8e00ff */
[----:B------:R-:W-:Y:S04]  /*1ba0*/  STS [R60+0x38], R44 ;  /* 0x0000382c3c007388 */ /* 0x000fe80000000800 */
[----:B------:R-:W-:Y:S02]  /*1bb0*/  @P1 ATOMS.ADD RZ, [R0+0x3c], R55 ;  /* 0x00003c3700ff138c */ /* 0x000fe40000000000 */
[----:B------:R-:W1:Y:S01]  /*1bc0*/  REDUX.SUM UR27, R41 ;  /* 0x00000000291b73c4 */ /* 0x000e62000000c000 */
[----:B0-----:R-:W-:Y:S01]  /*1bd0*/  MOV R49, UR24 ;  /* 0x0000001800317c02 */ /* 0x001fe20008000f00 */
[----:B------:R0:W-:Y:S04]  /*1be0*/  STS [R60+0x3c], R45 ;  /* 0x00003c2d3c007388 */ /* 0x0001e80000000800 */
[----:B------:R-:W-:Y:S02]  /*1bf0*/  @P1 ATOMS.ADD RZ, [R0+0x40], R49 ;  /* 0x0000403100ff138c */ /* 0x000fe40000000000 */
[----:B------:R-:W4:Y:S01]  /*1c00*/  REDUX.SUM UR28, R38 ;  /* 0x00000000261c73c4 */ /* 0x000f22000000c000 */
[----:B--2---:R-:W-:Y:S01]  /*1c10*/  IMAD.U32 R53, RZ, RZ, UR25 ;  /* 0x00000019ff357e24 */ /* 0x004fe2000f8e00ff */
[----:B------:R-:W-:Y:S04]  /*1c20*/  STS [R60+0x40], R42 ;  /* 0x0000402a3c007388 */ /* 0x000fe80000000800 */
[----:B------:R-:W-:Y:S02]  /*1c30*/  @P1 ATOMS.ADD RZ, [R0+0x44], R53 ;  /* 0x0000443500ff138c */ /* 0x000fe40000000000 */
[----:B------:R-:W0:Y:S01]  /*1c40*/  REDUX.SUM UR29, R39 ;  /* 0x00000000271d73c4 */ /* 0x000e22000000c000 */
[----:B---3--:R-:W-:Y:S01]  /*1c50*/  IMAD.U32 R57, RZ, RZ, UR26 ;  /* 0x0000001aff397e24 */ /* 0x008fe2000f8e00ff */
[----:B------:R2:W-:Y:S04]  /*1c60*/  STS [R60+0x44], R43 ;  /* 0x0000442b3c007388 */ /* 0x0005e80000000800 */
[----:B------:R-:W-:Y:S02]  /*1c70*/  @P1 ATOMS.ADD RZ, [R0+0x48], R57 ;  /* 0x0000483900ff138c */ /* 0x000fe40000000000 */
[----:B------:R-:W2:Y:S01]  /*1c80*/  REDUX.SUM UR30, R36 ;  /* 0x00000000241e73c4 */ /* 0x000ea2000000c000 */
[----:B-1----:R-:W-:Y:S01]  /*1c90*/  IMAD.U32 R47, RZ, RZ, UR27 ;  /* 0x0000001bff2f7e24 */ /* 0x002fe2000f8e00ff */
[----:B------:R-:W-:Y:S04]  /*1ca0*/  STS [R60+0x48], R40 ;  /* 0x000048283c007388 */ /* 0x000fe80000000800 */
[----:B------:R-:W-:Y:S02]  /*1cb0*/  @P1 ATOMS.ADD RZ, [R0+0x4c], R47 ;  /* 0x00004c2f00ff138c */ /* 0x000fe40000000000 */
[----:B------:R-:W1:Y:S01]  /*1cc0*/  REDUX.SUM UR31, R37 ;  /* 0x00000000251f73c4 */ /* 0x000e62000000c000 */
[----:B----4-:R-:W-:Y:S01]  /*1cd0*/  MOV R51, UR28 ;  /* 0x0000001c00337c02 */ /* 0x010fe20008000f00 */
[----:B------:R3:W-:Y:S04]  /*1ce0*/  STS [R60+0x4c], R41 ;  /* 0x00004c293c007388 */ /* 0x0007e80000000800 */
[----:B------:R-:W-:Y:S02]  /*1cf0*/  @P1 ATOMS.ADD RZ, [R0+0x50], R51 ;  /* 0x0000503300ff138c */ /* 0x000fe40000000000 */
[----:B------:R-:W3:Y:S01]  /*1d00*/  REDUX.SUM UR32, R34 ;  /* 0x00000000222073c4 */ /* 0x000ee2000000c000 */
[----:B0-----:R-:W-:Y:S01]  /*1d10*/  IMAD.U32 R45, RZ, RZ, UR29 ;  /* 0x0000001dff2d7e24 */ /* 0x001fe2000f8e00ff */
[----:B------:R-:W-:Y:S04]  /*1d20*/  STS [R60+0x50], R38 ;  /* 0x000050263c007388 */ /* 0x000fe80000000800 */
[----:B------:R-:W-:Y:S02]  /*1d30*/  @P1 ATOMS.ADD RZ, [R0+0x54], R45 ;  /* 0x0000542d00ff138c */ /* 0x000fe40000000000 */
[----:B------:R-:W0:Y:S01]  /*1d40*/  REDUX.SUM UR33, R35 ;  /* 0x00000000232173c4 */ /* 0x000e22000000c000 */
[----:B--2---:R-:W-:Y:S01]  /*1d50*/  IMAD.U32 R43, RZ, RZ, UR30 ;  /* 0x0000001eff2b7e24 */ /* 0x004fe2000f8e00ff */
[----:B------:R2:W-:Y:S04]  /*1d60*/  STS [R60+0x54], R39 ;  /* 0x000054273c007388 */ /* 0x0005e80000000800 */
[----:B------:R4:W-:Y:S02]  /*1d70*/  @P1 ATOMS.ADD RZ, [R0+0x58], R43 ;  /* 0x0000582b00ff138c */ /* 0x0009e40000000000 */
[----:B------:R-:W2:Y:S01]  /*1d80*/  REDUX.SUM UR34, R32 ;  /* 0x00000000202273c4 */ /* 0x000ea2000000c000 */
[----:B-1----:R-:W-:Y:S01]  /*1d90*/  IMAD.U32 R49, RZ, RZ, UR31 ;  /* 0x0000001fff317e24 */ /* 0x002fe2000f8e00ff */
[----:B------:R-:W-:Y:S04]  /*1da0*/  STS [R60+0x58], R36 ;  /* 0x000058243c007388 */ /* 0x000fe80000000800 */
[----:B------:R-:W-:Y:S02]  /*1db0*/  @P1 ATOMS.ADD RZ, [R0+0x5c], R49 ;  /* 0x00005c3100ff138c */ /* 0x000fe40000000000 */
[----:B------:R-:W4:Y:S01]  /*1dc0*/  REDUX.SUM UR35, R33 ;  /* 0x00000000212373c4 */ /* 0x000f22000000c000 */
[----:B---3--:R-:W-:Y:S01]  /*1dd0*/  MOV R41, UR32 ;  /* 0x0000002000297c02 */ /* 0x008fe20008000f00 */
[----:B------:R1:W-:Y:S04]  /*1de0*/  STS [R60+0x5c], R37 ;  /* 0x00005c253c007388 */ /* 0x0003e80000000800 */
[----:B------:R3:W-:Y:S02]  /*1df0*/  @P1 ATOMS.ADD RZ, [R0+0x60], R41 ;  /* 0x0000602900ff138c */ /* 0x0007e40000000000 */
[----:B------:R-:W5:Y:S01]  /*1e00*/  REDUX.SUM UR36, R30 ;  /* 0x000000001e2473c4 */ /* 0x000f62000000c000 */
[----:B0-----:R-:W-:Y:S01]  /*1e10*/  IMAD.U32 R47, RZ, RZ, UR33 ;  /* 0x00000021ff2f7e24 */ /* 0x001fe2000f8e00ff */
[----:B------:R-:W-:Y:S04]  /*1e20*/  STS [R60+0x60], R34 ;  /* 0x000060223c007388 */ /* 0x000fe80000000800 */
[----:B------:R-:W-:Y:S02]  /*1e30*/  @P1 ATOMS.ADD RZ, [R0+0x64], R47 ;  /* 0x0000642f00ff138c */ /* 0x000fe40000000000 */
[----:B------:R-:W1:Y:S01]  /*1e40*/  REDUX.SUM UR37, R31 ;  /* 0x000000001f2573c4 */ /* 0x000e62000000c000 */
[----:B--2---:R-:W-:Y:S01]  /*1e50*/  IMAD.U32 R39, RZ, RZ, UR34 ;  /* 0x00000022ff277e24 */ /* 0x004fe2000f8e00ff */
[----:B------:R0:W-:Y:S04]  /*1e60*/  STS [R60+0x64], R35 ;  /* 0x000064233c007388 */ /* 0x0001e80000000800 */
[----:B------:R-:W-:Y:S02]  /*1e70*/  @P1 ATOMS.ADD RZ, [R0+0x68], R39 ;  /* 0x0000682700ff138c */ /* 0x000fe40000000000 */
[----:B------:R-:W3:Y:S01]  /*1e80*/  REDUX.SUM UR38, R28 ;  /* 0x000000001c2673c4 */ /* 0x000ee2000000c000 */
[----:B----4-:R-:W-:Y:S01]  /*1e90*/  IMAD.U32 R43, RZ, RZ, UR35 ;  /* 0x00000023ff2b7e24 */ /* 0x010fe2000f8e00ff */
[----:B------:R-:W-:Y:S04]  /*1ea0*/  STS [R60+0x68], R32 ;  /* 0x000068203c007388 */ /* 0x000fe80000000800 */
[----:B------:R-:W-:Y:S02]  /*1eb0*/  @P1 ATOMS.ADD RZ, [R0+0x6c], R43 ;  /* 0x00006c2b00ff138c */ /* 0x000fe40000000000 */
[----:B------:R-:W0:Y:S01]  /*1ec0*/  REDUX.SUM UR39, R29 ;  /* 0x000000001d2773c4 */ /* 0x000e22000000c000 */
[----:B-----5:R-:W-:Y:S01]  /*1ed0*/  MOV R45, UR36 ;  /* 0x00000024002d7c02 */ /* 0x020fe20008000f00 */
[----:B------:R2:W-:Y:S04]  /*1ee0*/  STS [R60+0x6c], R33 ;  /* 0x00006c213c007388 */ /* 0x0005e80000000800 */
[----:B------:R-:W-:Y:S02]  /*1ef0*/  @P1 ATOMS.ADD RZ, [R0+0x70], R45 ;  /* 0x0000702d00ff138c */ /* 0x000fe40000000000 */
[----:B------:R-:W2:Y:S01]  /*1f00*/  REDUX.SUM UR40, R26 ;  /* 0x000000001a2873c4 */ /* 0x000ea2000000c000 */
[----:B-1----:R-:W-:Y:S01]  /*1f10*/  IMAD.U32 R37, RZ, RZ, UR37 ;  /* 0x00000025ff257e24 */ /* 0x002fe2000f8e00ff */
[----:B------:R-:W-:Y:S04]  /*1f20*/  STS [R60+0x70], R30 ;  /* 0x0000701e3c007388 */ /* 0x000fe80000000800 */
[----:B------:R-:W-:Y:S02]  /*1f30*/  @P1 ATOMS.ADD RZ, [R0+0x74], R37 ;  /* 0x0000742500ff138c */ /* 0x000fe40000000000 */
[----:B------:R-:W1:Y:S01]  /*1f40*/  REDUX.SUM UR41, R27 ;  /* 0x000000001b2973c4 */ /* 0x000e62000000c000 */
[----:B---3--:R-:W-:Y:S01]  /*1f50*/  IMAD.U32 R41, RZ, RZ, UR38 ;  /* 0x00000026ff297e24 */ /* 0x008fe2000f8e00ff */
[----:B------:R3:W-:Y:S04]  /*1f60*/  STS [R60+0x74], R31 ;  /* 0x0000741f3c007388 */ /* 0x0007e80000000800 */
[----:B------:R-:W-:Y:S02]  /*1f70*/  @P1 ATOMS.ADD RZ, [R0+0x78], R41 ;  /* 0x0000782900ff138c */ /* 0x000fe40000000000 */
[----:B------:R-:W3:Y:S01]  /*1f80*/  REDUX.SUM UR42, R24 ;  /* 0x00000000182a73c4 */ /* 0x000ee2000000c000 */
[----:B0-----:R-:W-:Y:S01]  /*1f90*/  IMAD.U32 R35, RZ, RZ, UR39 ;  /* 0x00000027ff237e24 */ /* 0x001fe2000f8e00ff */
[----:B------:R-:W-:Y:S04]  /*1fa0*/  STS [R60+0x78], R28 ;  /* 0x0000781c3c007388 */ /* 0x000fe80000000800 */
[----:B------:R-:W-:Y:S02]  /*1fb0*/  @P1 ATOMS.ADD RZ, [R0+0x7c], R35 ;  /* 0x00007c2300ff138c */ /* 0x000fe40000000000 */
[----:B------:R-:W0:Y:S01]  /*1fc0*/  REDUX.SUM UR43, R25 ;  /* 0x00000000192b73c4 */ /* 0x000e22000000c000 */
[----:B--2---:R-:W-:Y:S01]  /*1fd0*/  MOV R33, UR40 ;  /* 0x0000002800217c02 */ /* 0x004fe20008000f00 */
[----:B------:R2:W-:Y:S04]  /*1fe0*/  STS [R60+0x7c], R29 ;  /* 0x00007c1d3c007388 */ /* 0x0005e80000000800 */
[----:B------:R4:W-:Y:S02]  /*1ff0*/  @P1 ATOMS.ADD RZ, [R0+0x80], R33 ;  /* 0x0000802100ff138c */ /* 0x0009e40000000000 */
[----:B------:R-:W2:Y:S01]  /*2000*/  REDUX.SUM UR44, R22 ;  /* 0x00000000162c73c4 */ /* 0x000ea2000000c000 */
[----:B-1----:R-:W-:Y:S01]  /*2010*/  IMAD.U32 R39, RZ, RZ, UR41 ;  /* 0x00000029ff277e24 */ /* 0x002fe2000f8e00ff */
[----:B------:R-:W-:Y:S04]  /*2020*/  STS [R60+0x80], R26 ;  /* 0x0000801a3c007388 */ /* 0x000fe80000000800 */
[----:B------:R-:W-:Y:S02]  /*2030*/  @P1 ATOMS.ADD RZ, [R0+0x84], R39 ;  /* 0x0000842700ff138c */ /* 0x000fe40000000000 */
[----:B------:R-:W4:Y:S01]  /*2040*/  REDUX.SUM UR45, R23 ;  /* 0x00000000172d73c4 */ /* 0x000f22000000c000 */
[----:B---3--:R-:W-:Y:S01]  /*2050*/  IMAD.U32 R31, RZ, RZ, UR42 ;  /* 0x0000002aff1f7e24 */ /* 0x008fe2000f8e00ff */
[----:B------:R1:W-:Y:S04]  /*2060*/  STS [R60+0x84], R27 ;  /* 0x0000841b3c007388 */ /* 0x0003e80000000800 */
[----:B------:R3:W-:Y:S02]  /*2070*/  @P1 ATOMS.ADD RZ, [R0+0x88], R31 ;  /* 0x0000881f00ff138c */ /* 0x0007e40000000000 */
[----:B------:R-:W5:Y:S01]  /*2080*/  REDUX.SUM UR4, R20 ;  /* 0x00000000140473c4 */ /* 0x000f62000000c000 */
[----:B0-----:R-:W-:Y:S01]  /*2090*/  IMAD.U32 R37, RZ, RZ, UR43 ;  /* 0x0000002bff257e24 */ /* 0x001fe2000f8e00ff */
[----:B------:R-:W-:Y:S04]  /*20a0*/  STS [R60+0x88], R24 ;  /* 0x000088183c007388 */ /* 0x000fe80000000800 */
[----:B------:R-:W-:Y:S02]  /*20b0*/  @P1 ATOMS.ADD RZ, [R0+0x8c], R37 ;  /* 0x00008c2500ff138c */ /* 0x000fe40000000000 */
[----:B------:R-:W1:Y:S01]  /*20c0*/  REDUX.SUM UR5, R21 ;  /* 0x00000000150573c4 */ /* 0x000e62000000c000 */
[----:B--2---:R-:W-:Y:S01]  /*20d0*/  MOV R29, UR44 ;  /* 0x0000002c001d7c02 */ /* 0x004fe20008000f00 */
[----:B------:R0:W-:Y:S04]  /*20e0*/  STS [R60+0x8c], R25 ;  /* 0x00008c193c007388 */ /* 0x0001e80000000800 */
[----:B------:R-:W-:Y:S02]  /*20f0*/  @P1 ATOMS.ADD RZ, [R0+0x90], R29 ;  /* 0x0000901d00ff138c */ /* 0x000fe40000000000 */
[----:B------:R-:W3:Y:S01]  /*2100*/  REDUX.SUM UR9, R18 ;  /* 0x00000000120973c4 */ /* 0x000ee2000000c000 */
[----:B----4-:R-:W-:Y:S01]  /*2110*/  IMAD.U32 R33, RZ, RZ, UR45 ;  /* 0x0000002dff217e24 */ /* 0x010fe2000f8e00ff */
[----:B------:R-:W-:Y:S04]  /*2120*/  STS [R60+0x90], R22 ;  /* 0x000090163c007388 */ /* 0x000fe80000000800 */
[----:B------:R-:W-:Y:S02]  /*2130*/  @P1 ATOMS.ADD RZ, [R0+0x94], R33 ;  /* 0x0000942100ff138c */ /* 0x000fe40000000000 */
[----:B------:R-:W0:Y:S01]  /*2140*/  REDUX.SUM UR10, R19 ;  /* 0x00000000130a73c4 */ /* 0x000e22000000c000 */
[----:B-----5:R-:W-:Y:S01]  /*2150*/  IMAD.U32 R35, RZ, RZ, UR4 ;  /* 0x00000004ff237e24 */ /* 0x020fe2000f8e00ff */
[----:B------:R2:W-:Y:S04]  /*2160*/  STS [R60+0x94], R23 ;  /* 0x000094173c007388 */ /* 0x0005e80000000800 */
[----:B------:R-:W-:Y:S02]  /*2170*/  @P1 ATOMS.ADD RZ, [R0+0x98], R35 ;  /* 0x0000982300ff138c */ /* 0x000fe40000000000 */
[----:B------:R-:W2:Y:S01]  /*2180*/  REDUX.SUM UR11, R16 ;  /* 0x00000000100b73c4 */ /* 0x000ea2000000c000 */
[----:B-1----:R-:W-:Y:S01]  /*2190*/  IMAD.U32 R27, RZ, RZ, UR5 ;  /* 0x00000005ff1b7e24 */ /* 0x002fe2000f8e00ff */
[----:B------:R-:W-:Y:S04]  /*21a0*/  STS [R60+0x98], R20 ;  /* 0x000098143c007388 */ /* 0x000fe80000000800 */
[----:B------:R-:W-:Y:S02]  /*21b0*/  @P1 ATOMS.ADD RZ, [R0+0x9c], R27 ;  /* 0x00009c1b00ff138c */ /* 0x000fe40000000000 */
[----:B------:R-:W1:Y:S01]  /*21c0*/  REDUX.SUM UR12, R17 ;  /* 0x00000000110c73c4 */ /* 0x000e62000000c000 */
[----:B---3--:R-:W-:Y:S01]  /*21d0*/  MOV R31, UR9 ;  /* 0x00000009001f7c02 */ /* 0x008fe20008000f00 */
        /* <DEDUP_REMOVED lines=25> */
[----:B------:R2:W-:Y:S02]  /*2370*/  @P1 ATOMS.ADD RZ, [R0+0xb8], R19 ;  /* 0x0000b81300ff138c */ /* 0x0005e40000000000 */
        /* <DEDUP_REMOVED lines=12> */
[----:B------:R-:W4:Y:S01]  /*2440*/  REDUX.SUM UR22, R7 ;  /* 0x00000000071673c4 */ /* 0x000f22000000c000 */
[----:B---3--:R-:W-:Y:S01]  /*2450*/  IMAD.U32 R21, RZ, RZ, UR19 ;  /* 0x00000013ff157e24 */ /* 0x008fe2000f8e00ff */
[----:B------:R1:W-:Y:S04]  /*2460*/  STS [R60+0xc4], R11 ;  /* 0x0000c40b3c007388 */ /* 0x0003e80000000800 */
[----:B------:R-:W-:Y:S02]  /*2470*/  @P1 ATOMS.ADD RZ, [R0+0xc8], R21 ;  /* 0x0000c81500ff138c */ /* 0x000fe40000000000 */
[----:B------:R-:W3:Y:S01]  /*2480*/  REDUX.SUM UR4, R4 ;  /* 0x00000000040473c4 */ /* 0x000ee2000000c000 */
[----:B0-----:R-:W-:Y:S01]  /*2490*/  IMAD.U32 R15, RZ, RZ, UR20 ;  /* 0x00000014ff0f7e24 */ /* 0x001fe2000f8e00ff */
[----:B------:R-:W-:Y:S04]  /*24a0*/  STS [R60+0xc8], R8 ;  /* 0x0000c8083c007388 */ /* 0x000fe80000000800 */
[----:B------:R0:W-:Y:S02]  /*24b0*/  @P1 ATOMS.ADD RZ, [R0+0xcc], R15 ;  /* 0x0000cc0f00ff138c */ /* 0x0001e40000000000 */
[----:B------:R-:W1:Y:S01]  /*24c0*/  REDUX.SUM UR5, R5 ;  /* 0x00000000050573c4 */ /* 0x000e62000000c000 */
[----:B--2---:R-:W-:Y:S01]  /*24d0*/  MOV R19, UR21 ;  /* 0x0000001500137c02 */ /* 0x004fe20008000f00 */
[----:B------:R2:W-:Y:S04]  /*24e0*/  STS [R60+0xcc], R9 ;  /* 0x0000cc093c007388 */ /* 0x0005e80000000800 */
[----:B------:R0:W-:Y:S02]  /*24f0*/  @P1 ATOMS.ADD RZ, [R0+0xd0], R19 ;  /* 0x0000d01300ff138c */ /* 0x0001e40000000000 */
[----:B------:R-:W0:Y:S01]  /*2500*/  REDUX.SUM UR9, R2 ;  /* 0x00000000020973c4 */ /* 0x000e22000000c000 */
[----:B----4-:R-:W-:Y:S01]  /*2510*/  IMAD.U32 R13, RZ, RZ, UR22 ;  /* 0x00000016ff0d7e24 */ /* 0x010fe2000f8e00ff */
[----:B------:R4:W-:Y:S04]  /*2520*/  STS [R60+0xd0], R6 ;  /* 0x0000d0063c007388 */ /* 0x0009e80000000800 */
[----:B------:R4:W-:Y:S02]  /*2530*/  @P1 ATOMS.ADD RZ, [R0+0xd4], R13 ;  /* 0x0000d40d00ff138c */ /* 0x0009e40000000000 */
[----:B------:R-:W2:Y:S01]  /*2540*/  REDUX.SUM UR10, R3 ;  /* 0x00000000030a73c4 */ /* 0x000ea2000000c000 */
[----:B---3--:R-:W-:Y:S01]  /*2550*/  IMAD.U32 R23, RZ, RZ, UR4 ;  /* 0x00000004ff177e24 */ /* 0x008fe2000f8e00ff */
[----:B------:R4:W-:Y:S04]  /*2560*/  STS [R60+0xd4], R7 ;  /* 0x0000d4073c007388 */ /* 0x0009e80000000800 */
[----:B------:R4:W-:Y:S02]  /*2570*/  @P1 ATOMS.ADD RZ, [R0+0xd8], R23 ;  /* 0x0000d81700ff138c */ /* 0x0009e40000000000 */
[----:B------:R-:W3:Y:S01]  /*2580*/  REDUX.SUM UR11, R59 ;  /* 0x000000003b0b73c4 */ /* 0x000ee2000000c000 */
[----:B-1----:R-:W-:Y:S01]  /*2590*/  IMAD.U32 R11, RZ, RZ, UR5 ;  /* 0x00000005ff0b7e24 */ /* 0x002fe2000f8e00ff */
[----:B------:R4:W-:Y:S04]  /*25a0*/  STS [R60+0xd8], R4 ;  /* 0x0000d8043c007388 */ /* 0x0009e80000000800 */
[----:B------:R4:W-:Y:S01]  /*25b0*/  @P1 ATOMS.ADD RZ, [R0+0xdc], R11 ;  /* 0x0000dc0b00ff138c */ /* 0x0009e20000000000 */
[----:B0-----:R-:W-:-:S03]  /*25c0*/  MOV R15, UR9 ;  /* 0x00000009000f7c02 */ /* 0x001fc60008000f00 */
[----:B------:R4:W-:Y:S04]  /*25d0*/  STS [R60+0xdc], R5 ;  /* 0x0000dc053c007388 */ /* 0x0009e80000000800 */
[----:B------:R4:W-:Y:S01]  /*25e0*/  @P1 ATOMS.ADD RZ, [R0+0xe0], R15 ;  /* 0x0000e00f00ff138c */ /* 0x0009e20000000000 */
[----:B--2---:R-:W-:-:S03]  /*25f0*/  IMAD.U32 R9, RZ, RZ, UR10 ;  /* 0x0000000aff097e24 */ /* 0x004fc6000f8e00ff */
[----:B------:R4:W-:Y:S04]  /*2600*/  STS [R60+0xe0], R2 ;  /* 0x0000e0023c007388 */ /* 0x0009e80000000800 */
[----:B------:R4:W-:Y:S01]  /*2610*/  @P1 ATOMS.ADD RZ, [R0+0xe4], R9 ;  /* 0x0000e40900ff138c */ /* 0x0009e20000000000 */
[----:B---3--:R-:W-:-:S03]  /*2620*/  IMAD.U32 R17, RZ, RZ, UR11 ;  /* 0x0000000bff117e24 */ /* 0x008fc6000f8e00ff */
[----:B------:R4:W-:Y:S04]  /*2630*/  STS [R60+0xe4], R3 ;  /* 0x0000e4033c007388 */ /* 0x0009e80000000800 */
[----:B------:R4:W-:Y:S01]  /*2640*/  @P1 ATOMS.ADD RZ, [R0+0xe8], R17 ;  /* 0x0000e81100ff138c */ /* 0x0009e20000000000 */
[----:B------:R-:W-:-:S03]  /*2650*/  ISETP.NE.AND P1, PT, R61, RZ, PT ;  /* 0x000000ff3d00720c */ /* 0x000fc60003f25270 */
[----:B------:R4:W-:Y:S01]  /*2660*/  STS [R60+0xe8], R59 ;  /* 0x0000e83b3c007388 */ /* 0x0009e20000000800 */
[----:B------:R-:W-:Y:S09]  /*2670*/  BAR.SYNC.DEFER_BLOCKING 0x0 ;  /* 0x0000000000007b1d */ /* 0x000ff20000010000 */
[----:B----4-:R-:W-:Y:S05]  /*2680*/  @!P1 BRA `(.L_x_25) ;  /* 0x0000000800e89947 */ /* 0x010fea0003800000 */
[----:B------:R-:W-:Y:S01]  /*2690*/  HFMA2 R65, -RZ, RZ, 0, 0 ;  /* 0x00000000ff417431 */ /* 0x000fe200000001ff */
[----:B------:R-:W-:Y:S01]  /*26a0*/  BSSY.RECONVERGENT B1, `(.L_x_26) ;  /* 0x0000099000017945 */ /* 0x000fe20003800200 */
[----:B------:R-:W-:Y:S01]  /*26b0*/  IMAD.MOV.U32 R0, RZ, RZ, RZ ;  /* 0x000000ffff007224 */ /* 0x000fe200078e00ff */
[----:B------:R-:W-:Y:S02]  /*26c0*/  CS2R R6, SRZ ;  /* 0x0000000000067805 */ /* 0x000fe4000001ff00 */
[----:B------:R-:W-:Y:S02]  /*26d0*/  CS2R R8, SRZ ;  /* 0x0000000000087805 */ /* 0x000fe4000001ff00 */
[----:B------:R-:W-:Y:S02]  /*26e0*/  CS2R R10, SRZ ;  /* 0x00000000000a7805 */ /* 0x000fe4000001ff00 */
[----:B------:R-:W-:Y:S02]  /*26f0*/  CS2R R58, SRZ ;  /* 0x00000000003a7805 */ /* 0x000fe4000001ff00 */
[----:B------:R-:W-:-:S02]  /*2700*/  CS2R R12, SRZ ;  /* 0x00000000000c7805 */ /* 0x000fc4000001ff00 */
[----:B------:R-:W-:Y:S02]  /*2710*/  CS2R R14, SRZ ;  /* 0x00000000000e7805 */ /* 0x000fe4000001ff00 */
        /* <DEDUP_REMOVED lines=22> */
[----:B------:R-:W-:-:S07]  /*2880*/  CS2R R56, SRZ ;  /* 0x0000000000387805 */ /* 0x000fce000001ff00 */
.L_x_27:
[C---:B------:R-:W-:Y:S02]  /*2890*/  IMAD R66, R65.reuse, 0xec, R64 ;  /* 0x000000ec41427824 */ /* 0x040fe400078e0240 */
[----:B------:R-:W-:-:S03]  /*28a0*/  VIADD R65, R65, 0x1 ;  /* 0x0000000141417836 */ /* 0x000fc60000000000 */
[----:B------:R-:W0:Y:S02]  /*28b0*/  LDS R67, [R66] ;  /* 0x0000000042437984 */ /* 0x000e240000000800 */
[----:B------:R-:W-:Y:S02]  /*28c0*/  ISETP.NE.AND P1, PT, R65, R61, PT ;  /* 0x0000003d4100720c */ /* 0x000fe40003f25270 */
[----:B------:R-:W1:Y:S04]  /*28d0*/  LDS R69, [R66+0x4] ;  /* 0x0000040042457984 */ /* 0x000e680000000800 */
[----:B------:R-:W2:Y:S04]  /*28e0*/  LDS R68, [R66+0x8] ;  /* 0x0000080042447984 */ /* 0x000ea80000000800 */
[----:B------:R-:W3:Y:S04]  /*28f0*/  LDS R70, [R66+0x10] ;  /* 0x0000100042467984 */ /* 0x000ee80000000800 */
[----:B------:R-:W4:Y:S04]  /*2900*/  LDS R71, [R66+0x1c] ;  /* 0x00001c0042477984 */ /* 0x000f280000000800 */
[----:B------:R-:W5:Y:S04]  /*2910*/  LDS R72, [R66+0x20] ;  /* 0x0000200042487984 */ /* 0x000f680000000800 */
[----:B------:R-:W5:Y:S01]  /*2920*/  LDS R74, [R66+0xe8] ;  /* 0x0000e800424a7984 */ /* 0x000f620000000800 */
[----:B0-----:R-:W-:-:S03]  /*2930*/  IMAD.IADD R0, R67, 0x1, R0 ;  /* 0x0000000143007824 */ /* 0x001fc600078e0200 */
[----:B------:R-:W0:Y:S01]  /*2940*/  LDS R67, [R66+0xc] ;  /* 0x00000c0042437984 */ /* 0x000e220000000800 */
[----:B-1----:R-:W-:-:S03]  /*2950*/  IMAD.IADD R56, R69, 0x1, R56 ;  /* 0x0000000145387824 */ /* 0x002fc600078e0238 */
[----:B------:R-:W1:Y:S01]  /*2960*/  LDS R69, [R66+0x14] ;  /* 0x0000140042457984 */ /* 0x000e620000000800 */
[----:B--2---:R-:W-:-:S03]  /*2970*/  IMAD.IADD R57, R68, 0x1, R57 ;  /* 0x0000000144397824 */ /* 0x004fc600078e0239 */
[----:B------:R-:W2:Y:S01]  /*2980*/  LDS R68, [R66+0x18] ;  /* 0x0000180042447984 */ /* 0x000ea20000000800 */
[----:B---3--:R-:W-:-:S03]  /*2990*/  IMAD.IADD R55, R70, 0x1, R55 ;  /* 0x0000000146377824 */ /* 0x008fc600078e0237 */
[----:B------:R-:W3:Y:S01]  /*29a0*/  LDS R70, [R66+0x30] ;  /* 0x0000300042467984 */ /* 0x000ee20000000800 */
[----:B----4-:R-:W-:-:S03]  /*29b0*/  IADD3 R50, PT, PT, R71, R50, RZ ;  /* 0x0000003247327210 */ /* 0x010fc60007ffe0ff */
[----:B------:R-:W4:Y:S01]  /*29c0*/  LDS R71, [R66+0x34] ;  /* 0x0000340042477984 */ /* 0x000f220000000800 */
[----:B-----5:R-:W-:-:S03]  /*29d0*/  IMAD.IADD R51, R72, 0x1, R51 ;  /* 0x0000000148337824 */ /* 0x020fc600078e0233 */
[----:B------:R-:W5:Y:S01]  /*29e0*/  LDS R72, [R66+0x38] ;  /* 0x0000380042487984 */ /* 0x000f620000000800 */
[----:B------:R-:W-:Y:S01]  /*29f0*/  IMAD.IADD R7, R74, 0x1, R7 ;  /* 0x000000014a077824 */ /* 0x000fe200078e0207 */
[----:B0-----:R-:W-:Y:S02]  /*2a00*/  IADD3 R54, PT, PT, R67, R54, RZ ;  /* 0x0000003643367210 */ /* 0x001fe40007ffe0ff */
[----:B------:R-:W0:Y:S01]  /*2a10*/  LDS R67, [R66+0x24] ;  /* 0x0000240042437984 */ /* 0x000e220000000800 */
[----:B-1----:R-:W-:-:S03]  /*2a20*/  IMAD.IADD R52, R69, 0x1, R52 ;  /* 0x0000000145347824 */ /* 0x002fc600078e0234 */
[----:B------:R-:W1:Y:S01]  /*2a30*/  LDS R69, [R66+0x2c] ;  /* 0x00002c0042457984 */ /* 0x000e620000000800 */
[----:B--2---:R-:W-:-:S03]  /*2a40*/  IMAD.IADD R53, R68, 0x1, R53 ;  /* 0x0000000144357824 */ /* 0x004fc600078e0235 */
[----:B------:R-:W2:Y:S01]  /*2a50*/  LDS R68, [R66+0x28] ;  /* 0x0000280042447984 */ /* 0x000ea20000000800 */
[----:B---3--:R-:W-:-:S03]  /*2a60*/  IMAD.IADD R5, R70, 0x1, R5 ;  /* 0x0000000146057824 */ /* 0x008fc600078e0205 */
[----:B------:R-:W3:Y:S01]  /*2a70*/  LDS R70, [R66+0x48] ;  /* 0x0000480042467984 */ /* 0x000ee20000000800 */
[----:B----4-:R-:W-:-:S03]  /*2a80*/  IMAD.IADD R2, R71, 0x1, R2 ;  /* 0x0000000147027824 */ /* 0x010fc600078e0202 */
[----:B------:R-:W4:Y:S01]  /*2a90*/  LDS R71, [R66+0x4c] ;  /* 0x00004c0042477984 */ /* 0x000f220000000800 */
[----:B-----5:R-:W-:-:S03]  /*2aa0*/  IMAD.IADD R3, R72, 0x1, R3 ;  /* 0x0000000148037824 */ /* 0x020fc600078e0203 */
[----:B------:R-:W5:Y:S01]  /*2ab0*/  LDS R72, [R66+0x50] ;  /* 0x0000500042487984 */ /* 0x000f620000000800 */
[----:B0-----:R-:W-:-:S03]  /*2ac0*/  IMAD.IADD R48, R67, 0x1, R48 ;  /* 0x0000000143307824 */ /* 0x001fc600078e0230 */
[----:B------:R-:W0:Y:S01]  /*2ad0*/  LDS R67, [R66+0x3c] ;  /* 0x00003c0042437984 */ /* 0x000e220000000800 */
[----:B-1----:R-:W-:-:S03]  /*2ae0*/  IADD3 R4, PT, PT, R69, R4, RZ ;  /* 0x0000000445047210 */ /* 0x002fc60007ffe0ff */
        /* <DEDUP_REMOVED lines=9> */
[----:B0-----:R-:W-:-:S03]  /*2b80*/  IADD3 R46, PT, PT, R67, R46, RZ ;  /* 0x0000002e432e7210 */ /* 0x001fc60007ffe0ff */
        /* <DEDUP_REMOVED lines=11> */
[----:B0-----:R-:W-:-:S03]  /*2c40*/  IMAD.IADD R40, R67, 0x1, R40 ;  /* 0x0000000143287824 */ /* 0x001fc600078e0228 */
[----:B------:R-:W0:Y:S01]  /*2c50*/  LDS R67, [R66+0x6c] ;  /* 0x00006c0042437984 */ /* 0x000e220000000800 */
[----:B-1----:R-:W-:-:S03]  /*2c60*/  IMAD.IADD R38, R69, 0x1, R38 ;  /* 0x0000000145267824 */ /* 0x002fc600078e0226 */
[----:B------:R-:W1:Y:S01]  /*2c70*/  LDS R69, [R66+0x74] ;  /* 0x0000740042457984 */ /* 0x000e620000000800 */
[----:B--2---:R-:W-:-:S03]  /*2c80*/  IADD3 R41, PT, PT, R68, R41, RZ ;  /* 0x0000002944297210 */ /* 0x004fc60007ffe0ff */
        /* <DEDUP_REMOVED lines=49> */
[----:B---3--:R-:W-:Y:S02]  /*2fa0*/  IADD3 R11, PT, PT, R70, R11, RZ ;  /* 0x0000000b460b7210 */ /* 0x008fe40007ffe0ff */
[----:B----4-:R-:W-:Y:S01]  /*2fb0*/  IADD3 R6, PT, PT, R71, R6, RZ ;  /* 0x0000000647067210 */ /* 0x010fe20007ffe0ff */
[----:B-----5:R-:W-:Y:S02]  /*2fc0*/  IMAD.IADD R9, R72, 0x1, R9 ;  /* 0x0000000148097824 */ /* 0x020fe400078e0209 */
[----:B0-----:R-:W-:Y:S02]  /*2fd0*/  IMAD.IADD R58, R67, 0x1, R58 ;  /* 0x00000001433a7824 */ /* 0x001fe400078e023a */
[----:B------:R-:W0:Y:S01]  /*2fe0*/  LDS R67, [R66+0xdc] ;  /* 0x0000dc0042437984 */ /* 0x000e220000000800 */
[----:B-1----:R-:W-:Y:S01]  /*2ff0*/  IMAD.IADD R10, R69, 0x1, R10 ;  /* 0x00000001450a7824 */ /* 0x002fe200078e020a */
[----:B--2---:R-:W-:Y:S01]  /*3000*/  IADD3 R59, PT, PT, R68, R59, RZ ;  /* 0x0000003b443b7210 */ /* 0x004fe20007ffe0ff */
[----:B0-----:R-:W-:Y:S01]  /*3010*/  IMAD.IADD R8, R67, 0x1, R8 ;  /* 0x0000000143087824 */ /* 0x001fe200078e0208 */
[----:B------:R-:W-:Y:S06]  /*3020*/  @P1 BRA `(.L_x_27) ;  /* 0xfffffff800181947 */ /* 0x000fec000383ffff */
[----:B------:R-:W-:Y:S05]  /*3030*/  BSYNC.RECONVERGENT B1 ;  /* 0x0000000000017941 */ /* 0x000fea0003800200 */
.L_x_26:
[----:B------:R0:W-:Y:S04]  /*3040*/  STL.64 [R1+0xf0], R56 ;  /* 0x0000f03801007387 */ /* 0x0001e80000100a00 */
        /* <DEDUP_REMOVED lines=28> */
[----:B------:R0:W-:Y:S01]  /*3210*/  STL [R1+0xec], R0 ;  /* 0x0000ec0001007387 */ /* 0x0001e20000100800 */
[----:B------:R-:W-:Y:S05]  /*3220*/  BRA `(.L_x_28) ;  /* 0x0000000000447947 */ /* 0x000fea0003800000 */
.L_x_25:
[----:B------:R-:W0:Y:S01]  /*3230*/  S2UR UR5, SR_CgaCtaId ;  /* 0x00000000000579c3 */ /* 0x000e220000008800 */
[----:B------:R1:W-:Y:S01]  /*3240*/  STS [R0+0xec], RZ ;  /* 0x0000ecff00007388 */ /* 0x0003e20000000800 */
[----:B------:R-:W-:Y:S01]  /*3250*/  UMOV UR4, 0x400 ;  /* 0x0000040000047882 */ /* 0x000fe20000000000 */
[----:B------:R-:W-:Y:S01]  /*3260*/  CS2R R2, SRZ ;  /* 0x0000000000027805 */ /* 0x000fe2000001ff00 */
[----:B------:R-:W-:-:S04]  /*3270*/  UIADD3 UR4, UPT, UPT, UR4, 0xec, URZ ;  /* 0x000000ec04047890 */ /* 0x000fc8000fffe0ff */
[----:B01----:R-:W-:-:S12]  /*3280*/  ULEA UR4, UR5, UR4, 0x18 ;  /* 0x0000000405047291 */ /* 0x003fd8000f8ec0ff */
.L_x_29:
[C---:B------:R-:W-:Y:S01]  /*3290*/  IMAD R4, R3.reuse, 0x4, R0 ;  /* 0x0000000403047824 */ /* 0x040fe200078e0200 */
[C---:B-1----:R-:W-:Y:S01]  /*32a0*/  LEA R6, R3.reuse, UR4, 0x2 ;  /* 0x0000000403067c11 */ /* 0x042fe2000f8e10ff */
[----:B------:R-:W-:-:S03]  /*32b0*/  VIADD R3, R3, 0x2 ;  /* 0x0000000203037836 */ /* 0x000fc60000000000 */
[----:B------:R-:W0:Y:S02]  /*32c0*/  LDS R5, [R4] ;  /* 0x0000000004057984 */ /* 0x000e240000000800 */
[----:B------:R-:W-:Y:S02]  /*32d0*/  ISETP.NE.AND P1, PT, R3, 0x3a, PT ;  /* 0x0000003a0300780c */ /* 0x000fe40003f25270 */
[----:B0-----:R-:W-:-:S05]  /*32e0*/  IADD3 R5, PT, PT, R5, R2, RZ ;  /* 0x0000000205057210 */ /* 0x001fca0007ffe0ff */
[----:B------:R-:W-:Y:S04]  /*32f0*/  STS [R6+0x4], R5 ;  /* 0x0000040506007388 */ /* 0x000fe80000000800 */
[----:B------:R-:W0:Y:S02]  /*3300*/  LDS R2, [R4+0x4] ;  /* 0x0000040004027984 */ /* 0x000e240000000800 */
[----:B0-----:R-:W-:-:S05]  /*3310*/  IMAD.IADD R2, R5, 0x1, R2 ;  /* 0x0000000105027824 */ /* 0x001fca00078e0202 */
[----:B------:R1:W-:Y:S01]  /*3320*/  STS [R6+0x8], R2 ;  /* 0x0000080206007388 */ /* 0x0003e20000000800 */
[----:B------:R-:W-:Y:S05]  /*3330*/  @P1 BRA `(.L_x_29) ;  /* 0xfffffffc00d41947 */ /* 0x000fea000383ffff */
.L_x_28:
[----:B------:R-:W-:Y:S05]  /*3340*/  BSYNC.RECONVERGENT B0 ;  /* 0x0000000000007941 */ /* 0x000fea0003800200 */
.L_x_24:
[----:B0-----:R-:W0:Y:S01]  /*3350*/  LDC R0, c[0x0][0x3a0] ;  /* 0x0000e800ff007b82 */ /* 0x001e220000000800 */
[----:B------:R2:W-:Y:S01]  /*3360*/  STL.64 [R1+0x1d8], RZ ;  /* 0x0001d8ff01007387 */ /* 0x0005e20000100a00 */
[----:B------:R-:W-:Y:S01]  /*3370*/  LOP3.LUT R9, RZ, R63, RZ, 0x33, !PT ;  /* 0x0000003fff097212 */ /* 0x000fe200078e33ff */
[----:B------:R-:W-:Y:S01]  /*3380*/  BSSY.RECONVERGENT B0, `(.L_x_30) ;  /* 0x00000b1000007945 */ /* 0x000fe20003800200 */
[----:B------:R-:W-:Y:S01]  /*3390*/  VIADD R7, R63, 0x1 ;  /* 0x000000013f077836 */ /* 0x000fe20000000000 */
[----:B------:R2:W-:Y:S03]  /*33a0*/  STL.64 [R1+0x1e0], RZ ;  /* 0x0001e0ff01007387 */ /* 0x0005e60000100a00 */
[----:B-1----:R-:W1:Y:S01]  /*33b0*/  LDC.64 R2, c[0x0][0x390] ;  /* 0x0000e400ff027b82 */ /* 0x002e620000000a00 */
[----:B------:R2:W-:Y:S04]  /*33c0*/  STL.64 [R1+0x1e8], RZ ;  /* 0x0001e8ff01007387 */ /* 0x0005e80000100a00 */
[----:B------:R2:W-:Y:S04]  /*33d0*/  STL.64 [R1+0x1f0], RZ ;  /* 0x0001f0ff01007387 */ /* 0x0005e80000100a00 */
[----:B------:R2:W-:Y:S04]  /*33e0*/  STL.64 [R1+0x1f8], RZ ;  /* 0x0001f8ff01007387 */ /* 0x0005e80000100a00 */
[----:B------:R2:W-:Y:S01]  /*33f0*/  STL.64 [R1+0x200], RZ ;  /* 0x000200ff01007387 */ /* 0x0005e20000100a00 */
[----:B0-----:R-:W-:-:S03]  /*3400*/  IADD3 R4, PT, PT, R0, 0x7ff, RZ ;  /* 0x000007ff00047810 */ /* 0x001fc60007ffe0ff */
[----:B------:R2:W-:Y:S01]  /*3410*/  STL.64 [R1+0x208], RZ ;  /* 0x000208ff01007387 */ /* 0x0005e20000100a00 */
[----:B------:R-:W-:-:S03]  /*3420*/  SHF.R.S32.HI R5, RZ, 0x1f, R4 ;  /* 0x0000001fff057819 */ /* 0x000fc60000011404 */
[----:B------:R2:W-:Y:S01]  /*3430*/  STL.64 [R1+0x210], RZ ;  /* 0x000210ff01007387 */ /* 0x0005e20000100a00 */
[----:B------:R-:W-:-:S03]  /*3440*/  LEA.HI R5, R5, R4, RZ, 0xb ;  /* 0x0000000405057211 */ /* 0x000fc600078f58ff */
[----:B------:R2:W-:Y:S01]  /*3450*/  STL.64 [R1+0x218], RZ ;  /* 0x000218ff01007387 */ /* 0x0005e20000100a00 */
[C---:B------:R-:W-:Y:S01]  /*3460*/  VIADD R4, R63.reuse, 0x3 ;  /* 0x000000033f047836 */ /* 0x040fe20000000000 */
[----:B------:R-:W-:Y:S02]  /*3470*/  SHF.R.S32.HI R5, RZ, 0xb, R5 ;  /* 0x0000000bff057819 */ /* 0x000fe40000011405 */
[----:B------:R2:W-:Y:S01]  /*3480*/  STL.64 [R1+0x220], RZ ;  /* 0x000220ff01007387 */ /* 0x0005e20000100a00 */
[C---:B-1----:R-:W-:Y:S01]  /*3490*/  IMAD.WIDE R2, R63.reuse, 0x8, R2 ;  /* 0x000000083f027825 */ /* 0x042fe200078e0202 */
[C---:B------:R-:W-:Y:S02]  /*34a0*/  VIADDMNMX R0, R63.reuse, R5, R0, PT ;  /* 0x000000053f007246 */ /* 0x040fe40003800100 */
[----:B------:R2:W-:Y:S01]  /*34b0*/  STL.64 [R1+0x228], RZ ;  /* 0x000228ff01007387 */ /* 0x0005e20000100a00 */
[C---:B------:R-:W-:Y:S01]  /*34c0*/  VIADD R5, R63.reuse, 0x2 ;  /* 0x000000023f057836 */ /* 0x040fe20000000000 */
[----:B------:R-:W-:-:S02]  /*34d0*/  IADD3 R8, PT, PT, -R63, R0, RZ ;  /* 0x000000003f087210 */ /* 0x000fc40007ffe1ff */
[----:B------:R2:W-:Y:S01]  /*34e0*/  STL.64 [R1+0x230], RZ ;  /* 0x000230ff01007387 */ /* 0x0005e20000100a00 */
[----:B------:R-:W-:Y:S01]  /*34f0*/  IMAD.IADD R6, R0, 0x1, R9 ;  /* 0x0000000100067824 */ /* 0x000fe200078e0209 */
[----:B------:R-:W-:Y:S02]  /*3500*/  LOP3.LUT R8, R8, 0x3, RZ, 0xc0, !PT ;  /* 0x0000000308087812 */ /* 0x000fe400078ec0ff */
        /* <DEDUP_REMOVED lines=17> */
[----:B------:R2:W-:Y:S01]  /*3620*/  STL [R1+0x2c0], RZ ;  /* 0x0002c0ff01007387 */ /* 0x0005e20000100800 */
[----:B------:R-:W-:Y:S06]  /*3630*/  BAR.SYNC.DEFER_BLOCKING 0x0 ;  /* 0x0000000000007b1d */ /* 0x000fec0000010000 */
[----:B------:R-:W-:Y:S05]  /*3640*/  @!P0 BRA `(.L_x_31) ;  /* 0x0000000800108947 */ /* 0x000fea0003800000 */
[----:B------:R-:W0:Y:S01]  /*3650*/  S2R R23, SR_CgaCtaId ;  /* 0x0000000000177919 */ /* 0x000e220000008800 */
[----:B------:R-:W-:Y:S01]  /*3660*/  ISETP.NE.AND P1, PT, R8, RZ, PT ;  /* 0x000000ff0800720c */ /* 0x000fe20003f25270 */
[----:B------:R-:W-:Y:S01]  /*3670*/  BSSY.RECONVERGENT B1, `(.L_x_32) ;  /* 0x000003b000017945 */ /* 0x000fe20003800200 */
[----:B------:R-:W-:Y:S02]  /*3680*/  MOV R22, 0x400 ;  /* 0x0000040000167802 */ /* 0x000fe40000000f00 */
[----:B------:R-:W-:-:S09]  /*3690*/  MOV R9, R63 ;  /* 0x0000003f00097202 */ /* 0x000fd20000000f00 */
[----:B------:R-:W-:Y:S05]  /*36a0*/  @!P1 BRA `(.L_x_33) ;  /* 0x0000000000dc9947 */ /* 0x000fea0003800000 */
[----:B------:R-:W3:Y:S01]  /*36b0*/  LDG.E.64 R12, desc[UR6][R2.64] ;  /* 0x00000006020c7981 */ /* 0x000ee2000c1e1b00 */
[----:B------:R-:W-:Y:S01]  /*36c0*/  IADD3 R9, PT, PT, R22, 0xec, RZ ;  /* 0x000000ec16097810 */ /* 0x000fe20007ffe0ff */
[----:B------:R-:W1:Y:S01]  /*36d0*/  LDC.64 R10, c[0x0][0x398] ;  /* 0x0000e600ff0a7b82 */ /* 0x000e620000000a00 */
[----:B---3--:R-:W-:-:S05]  /*36e0*/  IADD3 R14, P1, PT, R12, UR8, RZ ;  /* 0x000000080c0e7c10 */ /* 0x008fca000ff3e0ff */
[----:B------:R-:W-:-:S05]  /*36f0*/  IMAD.X R15, RZ, RZ, R13, P1 ;  /* 0x000000ffff0f7224 */ /* 0x000fca00008e060d */
[----:B------:R-:W3:Y:S01]  /*3700*/  LD.E.S8 R14, desc[UR6][R14.64] ;  /* 0x000000060e0e7980 */ /* 0x000ee2000c101300 */
[----:B0-----:R-:W-:Y:S01]  /*3710*/  LEA R21, R23, R9, 0x18 ;  /* 0x0000000917157211 */ /* 0x001fe200078ec0ff */
[----:B---3--:R-:W-:-:S05]  /*3720*/  IMAD R20, R14, 0x4, R1 ;  /* 0x000000040e147824 */ /* 0x008fca00078e0201 */
[----:B------:R-:W3:Y:S04]  /*3730*/  LDL R18, [R20+-0x14] ;  /* 0xffffec0014127983 */ /* 0x000ee80000100800 */
[----:B------:R-:W3:Y:S01]  /*3740*/  LDL R17, [R20+0xd8] ;  /* 0x0000d80014117983 */ /* 0x000ee20000100800 */
[----:B------:R-:W-:Y:S01]  /*3750*/  IMAD R16, R14, 0x4, R21 ;  /* 0x000000040e107824 */ /* 0x000fe200078e0215 */
[----:B------:R-:W-:-:S04]  /*3760*/  ISETP.NE.AND P1, PT, R8, 0x1, PT ;  /* 0x000000010800780c */ /* 0x000fc80003f25270 */
[----:B------:R-:W0:Y:S02]  /*3770*/  LDS R9, [R16+-0x100] ;  /* 0xffff000010097984 */ /* 0x000e240000000800 */
[----:B0-----:R-:W-:-:S05]  /*3780*/  IMAD R9, R62, 0x40, R9 ;  /* 0x000000403e097824 */ /* 0x001fca00078e0209 */
[C---:B---3--:R-:W-:Y:S02]  /*3790*/  IADD3 R9, PT, PT, R17.reuse, R9, R18 ;  /* 0x0000000911097210 */ /* 0x048fe40007ffe012 */
[----:B------:R-:W-:-:S03]  /*37a0*/  IADD3 R17, PT, PT, R17, 0x1, RZ ;  /* 0x0000000111117810 */ /* 0x000fc60007ffe0ff */
[----:B-1----:R-:W-:Y:S02]  /*37b0*/  IMAD.WIDE R14, R9, 0x8, R10 ;  /* 0x00000008090e7825 */ /* 0x002fe400078e020a */
[----:B------:R1:W-:Y:S02]  /*37c0*/  STL [R20+0xd8], R17 ;  /* 0x0000d81114007387 */ /* 0x0003e40000100800 */
[----:B------:R-:W-:Y:S02]  /*37d0*/  IMAD.MOV.U32 R9, RZ, RZ, R7 ;  /* 0x000000ffff097224 */ /* 0x000fe400078e0007 */
[----:B------:R1:W-:Y:S01]  /*37e0*/  STG.E.64 desc[UR6][R14.64], R12 ;  /* 0x0000000c0e007986 */ /* 0x0003e2000c101b06 */
[----:B------:R-:W-:Y:S05]  /*37f0*/  @!P1 BRA `(.L_x_33) ;  /* 0x0000000000889947 */ /* 0x000fea0003800000 */
[----:B-1----:R-:W3:Y:S02]  /*3800*/  LDG.E.64 R12, desc[UR6][R2.64+0x8] ;  /* 0x00000806020c7981 */ /* 0x002ee4000c1e1b00 */
[----:B---3--:R-:W-:-:S05]  /*3810*/  IADD3 R16, P1, PT, R12, UR8, RZ ;  /* 0x000000080c107c10 */ /* 0x008fca000ff3e0ff */
[----:B------:R-:W-:-:S05]  /*3820*/  IMAD.X R17, RZ, RZ, R13, P1 ;  /* 0x000000ffff117224 */ /* 0x000fca00008e060d */
[----:B------:R-:W3:Y:S02]  /*3830*/  LD.E.S8 R16, desc[UR6][R16.64] ;  /* 0x0000000610107980 */ /* 0x000ee4000c101300 */
[----:B---3--:R-:W-:-:S05]  /*3840*/  LEA R20, R16, R1, 0x2 ;  /* 0x0000000110147211 */ /* 0x008fca00078e10ff */
        /* <DEDUP_REMOVED lines=8> */
[----:B------:R-:W-:Y:S02]  /*38d0*/  IMAD.WIDE R14, R9, 0x8, R10 ;  /* 0x00000008090e7825 */ /* 0x000fe400078e020a */
[----:B------:R3:W-:Y:S02]  /*38e0*/  STL [R20+0xd8], R19 ;  /* 0x0000d81314007387 */ /* 0x0007e40000100800 */
[----:B------:R-:W-:Y:S02]  /*38f0*/  IMAD.MOV.U32 R9, RZ, RZ, R5 ;  /* 0x000000ffff097224 */ /* 0x000fe400078e0005 */
[----:B------:R3:W-:Y:S01]  /*3900*/  STG.E.64 desc[UR6][R14.64], R12 ;  /* 0x0000000c0e007986 */ /* 0x0007e2000c101b06 */
[----:B------:R-:W-:Y:S05]  /*3910*/  @!P1 BRA `(.L_x_33) ;  /* 0x0000000000409947 */ /* 0x000fea0003800000 */
[----:B---3--:R-:W3:Y:S02]  /*3920*/  LDG.E.64 R12, desc[UR6][R2.64+0x10] ;  /* 0x00001006020c7981 */ /* 0x008ee4000c1e1b00 */
[----:B---3--:R-:W-:-:S05]  /*3930*/  IADD3 R14, P1, PT, R12, UR8, RZ ;  /* 0x000000080c0e7c10 */ /* 0x008fca000ff3e0ff */
[----:B------:R-:W-:-:S05]  /*3940*/  IMAD.X R15, RZ, RZ, R13, P1 ;  /* 0x000000ffff0f7224 */ /* 0x000fca00008e060d */
[----:B------:R-:W3:Y:S02]  /*3950*/  LD.E.S8 R14, desc[UR6][R14.64] ;  /* 0x000000060e0e7980 */ /* 0x000ee4000c101300 */
[----:B---3--:R-:W-:-:S05]  /*3960*/  LEA R20, R14, R1, 0x2 ;  /* 0x000000010e147211 */ /* 0x008fca00078e10ff */
[----:B------:R-:W3:Y:S04]  /*3970*/  LDL R18, [R20+-0x14] ;  /* 0xffffec0014127983 */ /* 0x000ee80000100800 */
[----:B------:R-:W3:Y:S01]  /*3980*/  LDL R17, [R20+0xd8] ;  /* 0x0000d80014117983 */ /* 0x000ee20000100800 */
[----:B------:R-:W-:-:S05]  /*3990*/  IMAD R16, R14, 0x4, R21 ;  /* 0x000000040e107824 */ /* 0x000fca00078e0215 */
[----:B------:R-:W0:Y:S02]  /*39a0*/  LDS R9, [R16+-0x100] ;  /* 0xffff000010097984 */ /* 0x000e240000000800 */
[----:B0-----:R-:W-:-:S05]  /*39b0*/  IMAD R9, R62, 0x40, R9 ;  /* 0x000000403e097824 */ /* 0x001fca00078e0209 */
[C---:B---3--:R-:W-:Y:S02]  /*39c0*/  IADD3 R9, PT, PT, R17.reuse, R9, R18 ;  /* 0x0000000911097210 */ /* 0x048fe40007ffe012 */
[----:B------:R-:W-:-:S03]  /*39d0*/  IADD3 R17, PT, PT, R17, 0x1, RZ ;  /* 0x0000000111117810 */ /* 0x000fc60007ffe0ff */
[----:B------:R-:W-:Y:S02]  /*39e0*/  IMAD.WIDE R10, R9, 0x8, R10 ;  /* 0x00000008090a7825 */ /* 0x000fe400078e020a */
[----:B------:R4:W-:Y:S02]  /*39f0*/  STL [R20+0xd8], R17 ;  /* 0x0000d81114007387 */ /* 0x0009e40000100800 */
[----:B------:R-:W-:Y:S02]  /*3a00*/  IMAD.MOV.U32 R9, RZ, RZ, R4 ;  /* 0x000000ffff097224 */ /* 0x000fe400078e0004 */
[----:B------:R4:W-:Y:S05]  /*3a10*/  STG.E.64 desc[UR6][R10.64], R12 ;  /* 0x0000000c0a007986 */ /* 0x0009ea000c101b06 */
.L_x_33:
[----:B------:R-:W-:Y:S05]  /*3a20*/  BSYNC.RECONVERGENT B1 ;  /* 0x0000000000017941 */ /* 0x000fea0003800200 */
.L_x_32:
[----:B------:R-:W-:-:S13]  /*3a30*/  ISETP.GE.U32.AND P1, PT, R6, 0x3, PT ;  /* 0x000000030600780c */ /* 0x000fda0003f26070 */
[----:B------:R-:W-:Y:S05]  /*3a40*/  @!P1 BRA `(.L_x_31) ;  /* 0x0000000400109947 */ /* 0x000fea0003800000 */
[----:B-1-3--:R-:W-:-:S05]  /*3a50*/  VIADD R14, R22, 0xec ;  /* 0x000000ec160e7836 */ /* 0x00afca0000000000 */
[----:B0-----:R-:W-:-:S07]  /*3a60*/  LEA R14, R23, R14, 0x18 ;  /* 0x0000000e170e7211 */ /* 0x001fce00078ec0ff */
.L_x_34:
[----:B0---4-:R-:W0:Y:S08]  /*3a70*/  LDC.64 R10, c[0x0][0x390] ;  /* 0x0000e400ff0a7b82 */ /* 0x011e300000000a00 */
[----:B------:R-:W1:Y:S01]  /*3a80*/  LDC.64 R12, c[0x0][0x398] ;  /* 0x0000e600ff0c7b82 */ /* 0x000e620000000a00 */
[----:B0-----:R-:W-:-:S05]  /*3a90*/  IMAD.WIDE R10, R9, 0x8, R10 ;  /* 0x00000008090a7825 */ /* 0x001fca00078e020a */
[----:B------:R-:W3:Y:S02]  /*3aa0*/  LDG.E.64 R16, desc[UR6][R10.64] ;  /* 0x000000060a107981 */ /* 0x000ee4000c1e1b00 */
[----:B---3--:R-:W-:-:S04]  /*3ab0*/  IADD3 R20, P1, PT, R16, UR8, RZ ;  /* 0x0000000810147c10 */ /* 0x008fc8000ff3e0ff */
[----:B------:R-:W-:-:S05]  /*3ac0*/  IADD3.X R21, PT, PT, RZ, R17, RZ, P1, !PT ;  /* 0x00000011ff157210 */ /* 0x000fca0000ffe4ff */
[----:B------:R-:W3:Y:S02]  /*3ad0*/  LD.E.S8 R20, desc[UR6][R20.64] ;  /* 0x0000000614147980 */ /* 0x000ee4000c101300 */
[----:B---3--:R-:W-:-:S05]  /*3ae0*/  IMAD R27, R20, 0x4, R1 ;  /* 0x00000004141b7824 */ /* 0x008fca00078e0201 */
[----:B------:R-:W3:Y:S04]  /*3af0*/  LDL R19, [R27+-0x14] ;  /* 0xffffec001b137983 */ /* 0x000ee80000100800 */
[----:B------:R-:W3:Y:S01]  /*3b00*/  LDL R23, [R27+0xd8] ;  /* 0x0000d8001b177983 */ /* 0x000ee20000100800 */
[----:B------:R-:W-:-:S06]  /*3b10*/  IMAD R15, R20, 0x4, R14 ;  /* 0x00000004140f7824 */ /* 0x000fcc00078e020e */
[----:B------:R-:W0:Y:S02]  /*3b20*/  LDS R15, [R15+-0x100] ;  /* 0xffff00000f0f7984 */ /* 0x000e240000000800 */
[----:B0-----:R-:W-:-:S04]  /*3b30*/  LEA R18, R62, R15, 0x6 ;  /* 0x0000000f3e127211 */ /* 0x001fc800078e30ff */
[----:B---3--:R-:W-:-:S05]  /*3b40*/  IADD3 R19, PT, PT, R23, R18, R19 ;  /* 0x0000001217137210 */ /* 0x008fca0007ffe013 */
[----:B-1----:R-:W-:-:S05]  /*3b50*/  IMAD.WIDE R18, R19, 0x8, R12 ;  /* 0x0000000813127825 */ /* 0x002fca00078e020c */
[----:B------:R-:W-:Y:S04]  /*3b60*/  STG.E.64 desc[UR6][R18.64], R16 ;  /* 0x0000001012007986 */ /* 0x000fe8000c101b06 */
[----:B------:R-:W3:Y:S01]  /*3b70*/  LDG.E.64 R20, desc[UR6][R10.64+0x8] ;  /* 0x000008060a147981 */ /* 0x000ee2000c1e1b00 */
[----:B------:R-:W-:-:S05]  /*3b80*/  VIADD R24, R23, 0x1 ;  /* 0x0000000117187836 */ /* 0x000fca0000000000 */
[----:B------:R-:W-:Y:S01]  /*3b90*/  STL [R27+0xd8], R24 ;  /* 0x0000d8181b007387 */ /* 0x000fe20000100800 */
[----:B---3--:R-:W-:-:S05]  /*3ba0*/  IADD3 R22, P1, PT, R20, UR8, RZ ;  /* 0x0000000814167c10 */ /* 0x008fca000ff3e0ff */
[----:B------:R-:W-:-:S05]  /*3bb0*/  IMAD.X R23, RZ, RZ, R21, P1 ;  /* 0x000000ffff177224 */ /* 0x000fca00008e0615 */
[----:B------:R-:W3:Y:S02]  /*3bc0*/  LD.E.S8 R22, desc[UR6][R22.64] ;  /* 0x0000000616167980 */ /* 0x000ee4000c101300 */
[----:B---3--:R-:W-:-:S05]  /*3bd0*/  LEA R29, R22, R1, 0x2 ;  /* 0x00000001161d7211 */ /* 0x008fca00078e10ff */
[----:B------:R-:W3:Y:S04]  /*3be0*/  LDL R25, [R29+-0x14] ;  /* 0xffffec001d197983 */ /* 0x000ee80000100800 */
[----:B------:R-:W3:Y:S01]  /*3bf0*/  LDL R26, [R29+0xd8] ;  /* 0x0000d8001d1a7983 */ /* 0x000ee20000100800 */
[----:B------:R-:W-:-:S06]  /*3c00*/  IMAD R15, R22, 0x4, R14 ;  /* 0x00000004160f7824 */ /* 0x000fcc00078e020e */
[----:B------:R-:W0:Y:S02]  /*3c10*/  LDS R15, [R15+-0x100] ;  /* 0xffff00000f0f7984 */ /* 0x000e240000000800 */
[----:B0-----:R-:W-:-:S05]  /*3c20*/  IMAD R16, R62, 0x40, R15 ;  /* 0x000000403e107824 */ /* 0x001fca00078e020f */
[----:B---3--:R-:W-:-:S05]  /*3c30*/  IADD3 R17, PT, PT, R26, R16, R25 ;  /* 0x000000101a117210 */ /* 0x008fca0007ffe019 */
[----:B------:R-:W-:-:S05]  /*3c40*/  IMAD.WIDE R16, R17, 0x8, R12 ;  /* 0x0000000811107825 */ /* 0x000fca00078e020c */
[----:B------:R-:W-:Y:S04]  /*3c50*/  STG.E.64 desc[UR6][R16.64], R20 ;  /* 0x0000001410007986 */ /* 0x000fe8000c101b06 */
[----:B------:R-:W3:Y:S01]  /*3c60*/  LDG.E.64 R18, desc[UR6][R10.64+0x10] ;  /* 0x000010060a127981 */ /* 0x000ee2000c1e1b00 */
[----:B------:R-:W-:-:S05]  /*3c70*/  IADD3 R26, PT, PT, R26, 0x1, RZ ;  /* 0x000000011a1a7810 */ /* 0x000fca0007ffe0ff */
[----:B------:R-:W-:Y:S01]  /*3c80*/  STL [R29+0xd8], R26 ;  /* 0x0000d81a1d007387 */ /* 0x000fe20000100800 */
[----:B---3--:R-:W-:-:S05]  /*3c90*/  IADD3 R22, P1, PT, R18, UR8, RZ ;  /* 0x0000000812167c10 */ /* 0x008fca000ff3e0ff */
[----:B------:R-:W-:-:S05]  /*3ca0*/  IMAD.X R23, RZ, RZ, R19, P1 ;  /* 0x000000ffff177224 */ /* 0x000fca00008e0613 */
[----:B------:R-:W3:Y:S02]  /*3cb0*/  LD.E.S8 R22, desc[UR6][R22.64] ;  /* 0x0000000616167980 */ /* 0x000ee4000c101300 */
[----:B---3--:R-:W-:-:S05]  /*3cc0*/  IMAD R27, R22, 0x4, R1 ;  /* 0x00000004161b7824 */ /* 0x008fca00078e0201 */
[----:B------:R-:W3:Y:S04]  /*3cd0*/  LDL R25, [R27+-0x14] ;  /* 0xffffec001b197983 */ /* 0x000ee80000100800 */
[----:B------:R-:W3:Y:S01]  /*3ce0*/  LDL R24, [R27+0xd8] ;  /* 0x0000d8001b187983 */ /* 0x000ee20000100800 */
[----:B------:R-:W-:-:S06]  /*3cf0*/  LEA R15, R22, R14, 0x2 ;  /* 0x0000000e160f7211 */ /* 0x000fcc00078e10ff */
[----:B------:R-:W0:Y:S02]  /*3d00*/  LDS R15, [R15+-0x100] ;  /* 0xffff00000f0f7984 */ /* 0x000e240000000800 */
[----:B0-----:R-:W-:-:S05]  /*3d10*/  IMAD R16, R62, 0x40, R15 ;  /* 0x000000403e107824 */ /* 0x001fca00078e020f */
[----:B---3--:R-:W-:-:S05]  /*3d20*/  IADD3 R17, PT, PT, R24, R16, R25 ;  /* 0x0000001018117210 */ /* 0x008fca0007ffe019 */
[----:B------:R-:W-:-:S05]  /*3d30*/  IMAD.WIDE R16, R17, 0x8, R12 ;  /* 0x0000000811107825 */ /* 0x000fca00078e020c */
[----:B------:R-:W-:Y:S04]  /*3d40*/  STG.E.64 desc[UR6][R16.64], R18 ;  /* 0x0000001210007986 */ /* 0x000fe8000c101b06 */
[----:B------:R-:W3:Y:S01]  /*3d50*/  LDG.E.64 R10, desc[UR6][R10.64+0x18] ;  /* 0x000018060a0a7981 */ /* 0x000ee2000c1e1b00 */
[----:B------:R-:W-:-:S05]  /*3d60*/  VIADD R24, R24, 0x1 ;  /* 0x0000000118187836 */ /* 0x000fca0000000000 */
[----:B------:R-:W-:Y:S01]  /*3d70*/  STL [R27+0xd8], R24 ;  /* 0x0000d8181b007387 */ /* 0x000fe20000100800 */
[----:B---3--:R-:W-:-:S04]  /*3d80*/  IADD3 R20, P1, PT, R10, UR8, RZ ;  /* 0x000000080a147c10 */ /* 0x008fc8000ff3e0ff */
[----:B------:R-:W-:-:S05]  /*3d90*/  IADD3.X R21, PT, PT, RZ, R11, RZ, P1, !PT ;  /* 0x0000000bff157210 */ /* 0x000fca0000ffe4ff */
[----:B------:R-:W3:Y:S02]  /*3da0*/  LD.E.S8 R20, desc[UR6][R20.64] ;  /* 0x0000000614147980 */ /* 0x000ee4000c101300 */
[----:B---3--:R-:W-:-:S05]  /*3db0*/  IMAD R25, R20, 0x4, R1 ;  /* 0x0000000414197824 */ /* 0x008fca00078e0201 */
[----:B------:R-:W3:Y:S04]  /*3dc0*/  LDL R23, [R25+-0x14] ;  /* 0xffffec0019177983 */ /* 0x000ee80000100800 */
[----:B------:R-:W3:Y:S01]  /*3dd0*/  LDL R22, [R25+0xd8] ;  /* 0x0000d80019167983 */ /* 0x000ee20000100800 */
[----:B------:R-:W-:Y:S02]  /*3de0*/  IMAD R15, R20, 0x4, R14 ;  /* 0x00000004140f7824 */ /* 0x000fe400078e020e */
[----:B------:R-:W-:-:S04]  /*3df0*/  VIADD R9, R9, 0x4 ;  /* 0x0000000409097836 */ /* 0x000fc80000000000 */
[----:B------:R-:W0:Y:S01]  /*3e00*/  LDS R15, [R15+-0x100] ;  /* 0xffff00000f0f7984 */ /* 0x000e220000000800 */
[----:B------:R-:W-:Y:S02]  /*3e10*/  ISETP.NE.AND P1, PT, R9, R0, PT ;  /* 0x000000000900720c */ /* 0x000fe40003f25270 */
[----:B0-----:R-:W-:-:S04]  /*3e20*/  LEA R16, R62, R15, 0x6 ;  /* 0x0000000f3e107211 */ /* 0x001fc800078e30ff */
[C---:B---3--:R-:W-:Y:S01]  /*3e30*/  IADD3 R23, PT, PT, R22.reuse, R16, R23 ;  /* 0x0000001016177210 */ /* 0x048fe20007ffe017 */
[----:B------:R-:W-:-:S04]  /*3e40*/  VIADD R22, R22, 0x1 ;  /* 0x0000000116167836 */ /* 0x000fc80000000000 */
[----:B------:R-:W-:Y:S01]  /*3e50*/  IMAD.WIDE R12, R23, 0x8, R12 ;  /* 0x00000008170c7825 */ /* 0x000fe200078e020c */
[----:B------:R0:W-:Y:S04]  /*3e60*/  STL [R25+0xd8], R22 ;  /* 0x0000d81619007387 */ /* 0x0001e80000100800 */
[----:B------:R0:W-:Y:S01]  /*3e70*/  STG.E.64 desc[UR6][R12.64], R10 ;  /* 0x0000000a0c007986 */ /* 0x0001e2000c101b06 */
[----:B------:R-:W-:Y:S05]  /*3e80*/  @P1 BRA `(.L_x_34) ;  /* 0xfffffff800f81947 */ /* 0x000fea000383ffff */
.L_x_31:
[----:B------:R-:W-:Y:S05]  /*3e90*/  BSYNC.RECONVERGENT B0 ;  /* 0x0000000000007941 */ /* 0x000fea0003800200 */
.L_x_30:
[----:B------:R-:W-:Y:S06]  /*3ea0*/  BAR.SYNC.DEFER_BLOCKING 0x0 ;  /* 0x0000000000007b1d */ /* 0x000fec0000010000 */
[----:B------:R-:W-:Y:S04]  /*3eb0*/  BSSY.RECONVERGENT B0, `(.L_x_35) ;  /* 0x0000027000007945 */ /* 0x000fe80003800200 */
[----:B------:R-:W-:Y:S05]  /*3ec0*/  @!P0 BRA `(.L_x_36) ;  /* 0x0000000000948947 */ /* 0x000fea0003800000 */
[----:B------:R-:W-:Y:S01]  /*3ed0*/  ISETP.NE.AND P0, PT, R8, RZ, PT ;  /* 0x000000ff0800720c */ /* 0x000fe20003f05270 */
[----:B------:R-:W-:Y:S01]  /*3ee0*/  BSSY.RECONVERGENT B1, `(.L_x_37) ;  /* 0x0000012000017945 */ /* 0x000fe20003800200 */
[----:B------:R-:W-:-:S11]  /*3ef0*/  MOV R9, R63 ;  /* 0x0000003f00097202 */ /* 0x000fd60000000f00 */
[----:B------:R-:W-:Y:S05]  /*3f00*/  @!P0 BRA `(.L_x_38) ;  /* 0x00000000003c8947 */ /* 0x000fea0003800000 */
[----:B0---4-:R-:W0:Y:S02]  /*3f10*/  LDC.64 R10, c[0x0][0x398] ;  /* 0x0000e600ff0a7b82 */ /* 0x011e240000000a00 */
[----:B0-----:R-:W-:-:S05]  /*3f20*/  IMAD.WIDE R10, R63, 0x8, R10 ;  /* 0x000000083f0a7825 */ /* 0x001fca00078e020a */
[----:B-1-3--:R-:W3:Y:S01]  /*3f30*/  LDG.E.64 R12, desc[UR6][R10.64] ;  /* 0x000000060a0c7981 */ /* 0x00aee2000c1e1b00 */
[----:B------:R-:W-:Y:S01]  /*3f40*/  ISETP.NE.AND P0, PT, R8, 0x1, PT ;  /* 0x000000010800780c */ /* 0x000fe20003f05270 */
[----:B------:R-:W-:Y:S02]  /*3f50*/  IMAD.MOV.U32 R9, RZ, RZ, R7 ;  /* 0x000000ffff097224 */ /* 0x000fe400078e0007 */
[----:B---3--:R0:W-:Y:S10]  /*3f60*/  STG.E.64 desc[UR6][R2.64], R12 ;  /* 0x0000000c02007986 */ /* 0x0081f4000c101b06 */
[----:B------:R-:W-:Y:S05]  /*3f70*/  @!P0 BRA `(.L_x_38) ;  /* 0x0000000000208947 */ /* 0x000fea0003800000 */
[----:B0-----:R-:W3:Y:S01]  /*3f80*/  LDG.E.64 R12, desc[UR6][R10.64+0x8] ;  /* 0x000008060a0c7981 */ /* 0x001ee2000c1e1b00 */
[----:B------:R-:W-:Y:S01]  /*3f90*/  ISETP.NE.AND P0, PT, R8, 0x2, PT ;  /* 0x000000020800780c */ /* 0x000fe20003f05270 */
[----:B------:R-:W-:Y:S02]  /*3fa0*/  IMAD.MOV.U32 R9, RZ, RZ, R5 ;  /* 0x000000ffff097224 */ /* 0x000fe400078e0005 */
[----:B---3--:R0:W-:Y:S10]  /*3fb0*/  STG.E.64 desc[UR6][R2.64+0x8], R12 ;  /* 0x0000080c02007986 */ /* 0x0081f4000c101b06 */
[----:B------:R-:W-:Y:S05]  /*3fc0*/  @!P0 BRA `(.L_x_38) ;  /* 0x00000000000c8947 */ /* 0x000fea0003800000 */
[----:B------:R-:W3:Y:S01]  /*3fd0*/  LDG.E.64 R10, desc[UR6][R10.64+0x10] ;  /* 0x000010060a0a7981 */ /* 0x000ee2000c1e1b00 */
[----:B------:R-:W-:-:S03]  /*3fe0*/  MOV R9, R4 ;  /* 0x0000000400097202 */ /* 0x000fc60000000f00 */
[----:B---3--:R1:W-:Y:S04]  /*3ff0*/  STG.E.64 desc[UR6][R2.64+0x10], R10 ;  /* 0x0000100a02007986 */ /* 0x0083e8000c101b06 */
.L_x_38:
[----:B------:R-:W-:Y:S05]  /*4000*/  BSYNC.RECONVERGENT B1 ;  /* 0x0000000000017941 */ /* 0x000fea0003800200 */
.L_x_37:
[----:B------:R-:W-:-:S13]  /*4010*/  ISETP.GE.U32.AND P0, PT, R6, 0x3, PT ;  /* 0x000000030600780c */ /* 0x000fda0003f06070 */
[----:B------:R-:W-:Y:S05]  /*4020*/  @!P0 BRA `(.L_x_36) ;  /* 0x00000000003c8947 */ /* 0x000fea0003800000 */
.L_x_39:
[----:B01----:R-:W0:Y:S08]  /*4030*/  LDC.64 R2, c[0x0][0x398] ;  /* 0x0000e600ff027b82 */ /* 0x003e300000000a00 */
[----:B------:R-:W1:Y:S01]  /*4040*/  LDC.64 R6, c[0x0][0x390] ;  /* 0x0000e400ff067b82 */ /* 0x000e620000000a00 */
[----:B0-----:R-:W-:-:S05]  /*4050*/  IMAD.WIDE R2, R9, 0x8, R2 ;  /* 0x0000000809027825 */ /* 0x001fca00078e0202 */
[----:B------:R-:W5:Y:S01]  /*4060*/  LDG.E.64 R4, desc[UR6][R2.64] ;  /* 0x0000000602047981 */ /* 0x000f62000c1e1b00 */
[----:B-1----:R-:W-:-:S05]  /*4070*/  IMAD.WIDE R6, R9, 0x8, R6 ;  /* 0x0000000809067825 */ /* 0x002fca00078e0206 */
[----:B-----5:R0:W-:Y:S04]  /*4080*/  STG.E.64 desc[UR6][R6.64], R4 ;  /* 0x0000000406007986 */ /* 0x0201e8000c101b06 */
[----:B----4-:R-:W4:Y:S04]  /*4090*/  LDG.E.64 R10, desc[UR6][R2.64+0x8] ;  /* 0x00000806020a7981 */ /* 0x010f28000c1e1b00 */
[----:B----4-:R0:W-:Y:S04]  /*40a0*/  STG.E.64 desc[UR6][R6.64+0x8], R10 ;  /* 0x0000080a06007986 */ /* 0x0101e8000c101b06 */
[----:B---3--:R-:W3:Y:S04]  /*40b0*/  LDG.E.64 R12, desc[UR6][R2.64+0x10] ;  /* 0x00001006020c7981 */ /* 0x008ee8000c1e1b00 */
[----:B---3--:R0:W-:Y:S04]  /*40c0*/  STG.E.64 desc[UR6][R6.64+0x10], R12 ;  /* 0x0000100c06007986 */ /* 0x0081e8000c101b06 */
[----:B------:R-:W3:Y:S01]  /*40d0*/  LDG.E.64 R14, desc[UR6][R2.64+0x18] ;  /* 0x00001806020e7981 */ /* 0x000ee2000c1e1b00 */
[----:B------:R-:W-:-:S05]  /*40e0*/  VIADD R9, R9, 0x4 ;  /* 0x0000000409097836 */ /* 0x000fca0000000000 */
[----:B------:R-:W-:Y:S01]  /*40f0*/  ISETP.NE.AND P0, PT, R9, R0, PT ;  /* 0x000000000900720c */ /* 0x000fe20003f05270 */
[----:B---3--:R0:W-:-:S12]  /*4100*/  STG.E.64 desc[UR6][R6.64+0x18], R14 ;  /* 0x0000180e06007986 */ /* 0x0081d8000c101b06 */
[----:B------:R-:W-:Y:S05]  /*4110*/  @P0 BRA `(.L_x_39) ;  /* 0xfffffffc00c40947 */ /* 0x000fea000383ffff */
.L_x_36:
[----:B------:R-:W-:Y:S05]  /*4120*/  BSYNC.RECONVERGENT B0 ;  /* 0x0000000000007941 */ /* 0x000fea0003800200 */
.L_x_35:
[----:B------:R-:W-:-:S04]  /*4130*/  UIADD3 UR8, UPT, UPT, UR8, -0x1, URZ ;  /* 0xffffffff08087890 */ /* 0x000fc8000fffe0ff */
[----:B------:R-:W-:-:S09]  /*4140*/  UISETP.NE.AND UP0, UPT, UR8, -0x1, UPT ;  /* 0xffffffff0800788c */ /* 0x000fd2000bf05270 */
[----:B------:R-:W-:Y:S05]  /*4150*/  BRA.U UP0, `(.L_x_40) ;  /* 0xffffffc500887547 */ /* 0x000fea000b83ffff */
[----:B------:R-:W-:Y:S05]  /*4160*/  EXIT ;  /* 0x000000000000794d */ /* 0x000fea0003800000 */
.L_x_41:
        /* <DEDUP_REMOVED lines=9> */
.L_x_43:


//--------------------- .nv.shared._Z12kernel_mergePcS_PS_S0_i --------------------------
	.section	.nv.shared._Z12kernel_mergePcS_PS_S0_i,"aw",@nobits
	.sectionflags	@""
	.align	4
.nv.shared._Z12kernel_mergePcS_PS_S0_i:
	.zero		1280


//--------------------- .nv.shared.reserved.0     --------------------------
	.section	.nv.shared.reserved.0,"aw",@nobits
	.weak		__nv_reservedSMEM_offset_0_alias
	.size		__nv_reservedSMEM_offset_0_alias, 0, 64
	.other		__nv_reservedSMEM_offset_0_alias,@"STO_CUDA_RESERVED_SHARED STV_DEFAULT"
__nv_reservedSMEM_offset_0_alias:
	.zero		0
	.zero		64


//--------------------- .nv.shared._Z15kernel_functionPcS_PS_S0_i --------------------------
	.section	.nv.shared._Z15kernel_functionPcS_PS_S0_i,"aw",@nobits
	.sectionflags	@""
	.align	4
.nv.shared._Z15kernel_functionPcS_PS_S0_i:
	.zero		16600


//--------------------- .nv.constant0._Z12kernel_mergePcS_PS_S0_i --------------------------
	.section	.nv.constant0._Z12kernel_mergePcS_PS_S0_i,"a",@progbits
	.sectionflags	@""
	.align	4
.nv.constant0._Z12kernel_mergePcS_PS_S0_i:
	.zero		932


//--------------------- .nv.constant0._Z15kernel_functionPcS_PS_S0_i --------------------------
	.section	.nv.constant0._Z15kernel_functionPcS_PS_S0_i,"a",@progbits
	.sectionflags	@""
	.align	4
.nv.constant0._Z15kernel_functionPcS_PS_S0_i:
	.zero		932


//--------------------- SYMBOLS --------------------------

	.type		.nv.reservedSmem.offset0,@object
	.size		.nv.reservedSmem.offset0,0x4
	.type		.nv.reservedSmem.cap,@object
	.size		.nv.reservedSmem.cap,0x4
